def matmul_kernel(
    a_ptr,
    b_ptr,
    c_ptr,
    M,
    N,
    K,
    stride_am,
    stride_ak,
    stride_bk,
    stride_bn,
    stride_cm,
    stride_cn,
    BLOCK_M: tl.constexpr,
    BLOCK_N: tl.constexpr,
    BLOCK_K: tl.constexpr,
    GROUP_M: tl.constexpr,
):
    pid = tl.program_id(axis=0)
    num_pid_m = tl.cdiv(M, BLOCK_M)
    num_pid_n = tl.cdiv(N, BLOCK_N)
    num_pid_in_group = GROUP_M * num_pid_n
    group_id = pid // num_pid_in_group
    first_pid_m = group_id * GROUP_M
    group_size_m = min(num_pid_m - first_pid_m, GROUP_M)
    pid_m = first_pid_m + ((pid % num_pid_in_group) % group_size_m)
    pid_n = (pid % num_pid_in_group) // group_size_m

    offs_am = (pid_m * BLOCK_M + tl.arange(0, BLOCK_M)) % M
    offs_bn = (pid_n * BLOCK_N + tl.arange(0, BLOCK_N)) % N
    offs_k = tl.arange(0, BLOCK_K)
    a_ptrs = a_ptr + offs_am[:, None] * stride_am + offs_k[None, :] * stride_ak
    b_ptrs = b_ptr + offs_k[:, None] * stride_bk + offs_bn[None, :] * stride_bn

    acc = tl.zeros((BLOCK_M, BLOCK_N), dtype=tl.float32)
    for kk in range(0, tl.cdiv(K, BLOCK_K)):
        a = tl.load(a_ptrs, mask=offs_k[None, :] < K - kk * BLOCK_K, other=0.0)
        b = tl.load(b_ptrs, mask=offs_k[:, None] < K - kk * BLOCK_K, other=0.0)
        acc = tl.dot(a, b, acc)
        a_ptrs += BLOCK_K * stride_ak
        b_ptrs += BLOCK_K * stride_bk

    c = acc.to(c_ptr.dtype.element_ty)
    offs_cm = pid_m * BLOCK_M + tl.arange(0, BLOCK_M)
    offs_cn = pid_n * BLOCK_N + tl.arange(0, BLOCK_N)
    c_ptrs = c_ptr + offs_cm[:, None] * stride_cm + offs_cn[None, :] * stride_cn
    mask = (offs_cm[:, None] < M) & (offs_cn[None, :] < N)
    tl.store(c_ptrs, c, mask=mask)

# config = {"BLOCK_K": 64, "BLOCK_M": 128, "BLOCK_N": 128, "GROUP_M": 8, "arch": "sm_90", "dtype": "fp32", "num_ctas": 4, "num_stages": 3, "num_warps": 4}
# arch = sm_90


// ===== COMPILED SASS (sm_90a) =====

	.target	sm_90a

	.elftype	@"ET_EXEC"


//--------------------- .note.nv.tkinfo           --------------------------
	.section	.note.nv.tkinfo,"",@"SHT_NOTE"
	.sectionflags	@"SHF_NOTE_NV_TKINFO"
	.tkinfo
        /*0018*/ 	.word	0x00000002
        /*0030*/ 	.string	""
        /*0030*/ 	.string	"ptxas"
        /*0030*/ 	.string	"Cuda compilation tools, release 13.0, V13.0.88"
        /*0030*/ 	.string	"Build cuda_13.0.r13.0/compiler.36424714_0"
        /*0030*/ 	.string	"-v  -suppress-debug-info  -lineinfo  -arch sm_90a "



//--------------------- .note.nv.cuinfo           --------------------------
	.section	.note.nv.cuinfo,"",@"SHT_NOTE"
	.sectionflags	@"SHF_NOTE_NV_CUINFO"
        /*0018*/ 	.short	0x0002
        /*001a*/ 	.short	0x005a
        /*001c*/ 	.short	0x0082
	.zero		2


//--------------------- .nv.info                  --------------------------
	.section	.nv.info,"",@"SHT_CUDA_INFO"
	.align	4


	//----- nvinfo : EIATTR_REGCOUNT
	.align		4
        /*0000*/ 	.byte	0x04, 0x2f
        /*0002*/ 	.short	(.L_1 - .L_0)
	.align		4
.L_0:
        /*0004*/ 	.word	index@(matmul_kernel)
        /*0008*/ 	.word	0x000000ff


	//----- nvinfo : EIATTR_FRAME_SIZE
	.align		4
.L_1:
        /*000c*/ 	.byte	0x04, 0x11
        /*000e*/ 	.short	(.L_3 - .L_2)
	.align		4
.L_2:
        /*0010*/ 	.word	index@(matmul_kernel)
        /*0014*/ 	.word	0x00000000


	//----- nvinfo : EIATTR_MIN_STACK_SIZE
	.align		4
.L_3:
        /*0018*/ 	.byte	0x04, 0x12
        /*001a*/ 	.short	(.L_5 - .L_4)
	.align		4
.L_4:
        /*001c*/ 	.word	index@(matmul_kernel)
        /*0020*/ 	.word	0x00000000
.L_5:


//--------------------- .nv.compat                --------------------------
	.section	.nv.compat,"",@"SHT_CUDA_COMPAT_INFO"
	.align	4
        /*0000*/ 	.byte	0x02, 0x09, 0x01, 0x00, 0x02, 0x02, 0x04, 0x00, 0x02, 0x05, 0x05, 0x00, 0x03, 0x07, 0x01, 0x01
        /*0010*/ 	.byte	0x02, 0x03, 0x00, 0x00, 0x02, 0x06, 0x01, 0x00, 0x04, 0x0b, 0x08, 0x00, 0x00, 0x00, 0x00, 0x00
        /*0020*/ 	.byte	0x00, 0x00, 0x00, 0x00


//--------------------- .nv.info.matmul_kernel    --------------------------
	.section	.nv.info.matmul_kernel,"",@"SHT_CUDA_INFO"
	.sectionflags	@""
	.align	4


	//----- nvinfo : EIATTR_CUDA_API_VERSION
	.align		4
        /*0000*/ 	.byte	0x04, 0x37
        /*0002*/ 	.short	(.L_7 - .L_6)
.L_6:
        /*0004*/ 	.word	0x00000082


	//----- nvinfo : EIATTR_KPARAM_INFO
	.align		4
.L_7:
        /*0008*/ 	.byte	0x04, 0x17
        /*000a*/ 	.short	(.L_9 - .L_8)
.L_8:
        /*000c*/ 	.word	0x00000000
        /*0010*/ 	.short	0x000d
        /*0012*/ 	.short	0x0048
        /*0014*/ 	.byte	0x00, 0xf4, 0x21, 0x00


	//----- nvinfo : EIATTR_KPARAM_INFO
	.align		4
.L_9:
        /*0018*/ 	.byte	0x04, 0x17
        /*001a*/ 	.short	(.L_11 - .L_10)
.L_10:
        /*001c*/ 	.word	0x00000000
        /*0020*/ 	.short	0x000c
        /*0022*/ 	.short	0x0040
        /*0024*/ 	.byte	0x00, 0xf4, 0x21, 0x00


	//----- nvinfo : EIATTR_KPARAM_INFO
	.align		4
.L_11:
        /*0028*/ 	.byte	0x04, 0x17
        /*002a*/ 	.short	(.L_13 - .L_12)
.L_12:
        /*002c*/ 	.word	0x00000000
        /*0030*/ 	.short	0x000b
        /*0032*/ 	.short	0x0038
        /*0034*/ 	.byte	0x00, 0xf0, 0x11, 0x00


	//----- nvinfo : EIATTR_KPARAM_INFO
	.align		4
.L_13:
        /*0038*/ 	.byte	0x04, 0x17
        /*003a*/ 	.short	(.L_15 - .L_14)
.L_14:
        /*003c*/ 	.word	0x00000000
        /*0040*/ 	.short	0x000a
        /*0042*/ 	.short	0x0034
        /*0044*/ 	.byte	0x00, 0xf0, 0x11, 0x00


	//----- nvinfo : EIATTR_KPARAM_INFO
	.align		4
.L_15:
        /*0048*/ 	.byte	0x04, 0x17
        /*004a*/ 	.short	(.L_17 - .L_16)
.L_16:
        /*004c*/ 	.word	0x00000000
        /*0050*/ 	.short	0x0009
        /*0052*/ 	.short	0x0030
        /*0054*/ 	.byte	0x00, 0xf0, 0x11, 0x00


	//----- nvinfo : EIATTR_KPARAM_INFO
	.align		4
.L_17:
        /*0058*/ 	.byte	0x04, 0x17
        /*005a*/ 	.short	(.L_19 - .L_18)
.L_18:
        /*005c*/ 	.word	0x00000000
        /*0060*/ 	.short	0x0008
        /*0062*/ 	.short	0x002c
        /*0064*/ 	.byte	0x00, 0xf0, 0x11, 0x00


	//----- nvinfo : EIATTR_KPARAM_INFO
	.align		4
.L_19:
        /*0068*/ 	.byte	0x04, 0x17
        /*006a*/ 	.short	(.L_21 - .L_20)
.L_20:
        /*006c*/ 	.word	0x00000000
        /*0070*/ 	.short	0x0007
        /*0072*/ 	.short	0x0028
        /*0074*/ 	.byte	0x00, 0xf0, 0x11, 0x00


	//----- nvinfo : EIATTR_KPARAM_INFO
	.align		4
.L_21:
        /*0078*/ 	.byte	0x04, 0x17
        /*007a*/ 	.short	(.L_23 - .L_22)
.L_22:
        /*007c*/ 	.word	0x00000000
        /*0080*/ 	.short	0x0006
        /*0082*/ 	.short	0x0024
        /*0084*/ 	.byte	0x00, 0xf0, 0x11, 0x00


	//----- nvinfo : EIATTR_KPARAM_INFO
	.align		4
.L_23:
        /*0088*/ 	.byte	0x04, 0x17
        /*008a*/ 	.short	(.L_25 - .L_24)
.L_24:
        /*008c*/ 	.word	0x00000000
        /*0090*/ 	.short	0x0005
        /*0092*/ 	.short	0x0020
        /*0094*/ 	.byte	0x00, 0xf0, 0x11, 0x00


	//----- nvinfo : EIATTR_KPARAM_INFO
	.align		4
.L_25:
        /*0098*/ 	.byte	0x04, 0x17
        /*009a*/ 	.short	(.L_27 - .L_26)
.L_26:
        /*009c*/ 	.word	0x00000000
        /*00a0*/ 	.short	0x0004
        /*00a2*/ 	.short	0x001c
        /*00a4*/ 	.byte	0x00, 0xf0, 0x11, 0x00


	//----- nvinfo : EIATTR_KPARAM_INFO
	.align		4
.L_27:
        /*00a8*/ 	.byte	0x04, 0x17
        /*00aa*/ 	.short	(.L_29 - .L_28)
.L_28:
        /*00ac*/ 	.word	0x00000000
        /*00b0*/ 	.short	0x0003
        /*00b2*/ 	.short	0x0018
        /*00b4*/ 	.byte	0x00, 0xf0, 0x11, 0x00


	//----- nvinfo : EIATTR_KPARAM_INFO
	.align		4
.L_29:
        /*00b8*/ 	.byte	0x04, 0x17
        /*00ba*/ 	.short	(.L_31 - .L_30)
.L_30:
        /*00bc*/ 	.word	0x00000000
        /*00c0*/ 	.short	0x0002
        /*00c2*/ 	.short	0x0010
        /*00c4*/ 	.byte	0x00, 0xf4, 0x21, 0x00


	//----- nvinfo : EIATTR_KPARAM_INFO
	.align		4
.L_31:
        /*00c8*/ 	.byte	0x04, 0x17
        /*00ca*/ 	.short	(.L_33 - .L_32)
.L_32:
        /*00cc*/ 	.word	0x00000000
        /*00d0*/ 	.short	0x0001
        /*00d2*/ 	.short	0x0008
        /*00d4*/ 	.byte	0x00, 0xf4, 0x21, 0x00


	//----- nvinfo : EIATTR_KPARAM_INFO
	.align		4
.L_33:
        /*00d8*/ 	.byte	0x04, 0x17
        /*00da*/ 	.short	(.L_35 - .L_34)
.L_34:
        /*00dc*/ 	.word	0x00000000
        /*00e0*/ 	.short	0x0000
        /*00e2*/ 	.short	0x0000
        /*00e4*/ 	.byte	0x00, 0xf4, 0x21, 0x00


	//----- nvinfo : EIATTR_EXPLICIT_CLUSTER
	.align		4
.L_35:
        /*00e8*/ 	.byte	0x01, 0x3e
	.zero		2


	//----- nvinfo : EIATTR_CTA_PER_CLUSTER
	.align		4
        /*00ec*/ 	.byte	0x04, 0x3d
        /*00ee*/ 	.short	(.L_37 - .L_36)
.L_36:
        /*00f0*/ 	.word	0x00000004
        /*00f4*/ 	.word	0x00000001
        /*00f8*/ 	.word	0x00000001


	//----- nvinfo : EIATTR_SPARSE_MMA_MASK
	.align		4
.L_37:
        /*00fc*/ 	.byte	0x03, 0x50
        /*00fe*/ 	.short	0x0000


	//----- nvinfo : EIATTR_MAXREG_COUNT
	.align		4
        /*0100*/ 	.byte	0x03, 0x1b
        /*0102*/ 	.short	0x00ff


	//----- nvinfo : EIATTR_NUM_BARRIERS
	.align		4
        /*0104*/ 	.byte	0x02, 0x4c
        /*0106*/ 	.byte	0x01
	.zero		1


	//----- nvinfo : EIATTR_MERCURY_ISA_VERSION
	.align		4
        /*0108*/ 	.byte	0x03, 0x5f
        /*010a*/ 	.short	0x0101


	//----- nvinfo : EIATTR_EXIT_INSTR_OFFSETS
	.align		4
        /*010c*/ 	.byte	0x04, 0x1c
        /*010e*/ 	.short	(.L_39 - .L_38)


	//   ....[0]....
.L_38:
        /*0110*/ 	.word	0x000090d0


	//   ....[1]....
        /*0114*/ 	.word	0x000090f0


	//----- nvinfo : EIATTR_REQNTID
	.align		4
.L_39:
        /*0118*/ 	.byte	0x04, 0x10
        /*011a*/ 	.short	(.L_41 - .L_40)
.L_40:
        /*011c*/ 	.word	0x00000080
        /*0120*/ 	.word	0x00000001
        /*0124*/ 	.word	0x00000001


	//----- nvinfo : EIATTR_CBANK_PARAM_SIZE
	.align		4
.L_41:
        /*0128*/ 	.byte	0x03, 0x19
        /*012a*/ 	.short	0x0050


	//----- nvinfo : EIATTR_PARAM_CBANK
	.align		4
        /*012c*/ 	.byte	0x04, 0x0a
        /*012e*/ 	.short	(.L_43 - .L_42)
	.align		4
.L_42:
        /*0130*/ 	.word	index@(.nv.constant0.matmul_kernel)
        /*0134*/ 	.short	0x0210
        /*0136*/ 	.short	0x0050


	//----- nvinfo : EIATTR_SW_WAR
	.align		4
.L_43:
        /*0138*/ 	.byte	0x04, 0x36
        /*013a*/ 	.short	(.L_45 - .L_44)
.L_44:
        /*013c*/ 	.word	0x00000008
.L_45:


//--------------------- .nv.callgraph             --------------------------
	.section	.nv.callgraph,"",@"SHT_CUDA_CALLGRAPH"
	.align	4
	.sectionentsize	8
	.align		4
        /*0000*/ 	.word	0x00000000
	.align		4
        /*0004*/ 	.word	0xffffffff
	.align		4
        /*0008*/ 	.word	0x00000000
	.align		4
        /*000c*/ 	.word	0xfffffffe
	.align		4
        /*0010*/ 	.word	0x00000000
	.align		4
        /*0014*/ 	.word	0xfffffffd
	.align		4
        /*0018*/ 	.word	0x00000000
	.align		4
        /*001c*/ 	.word	0xfffffffc


//--------------------- .text.matmul_kernel       --------------------------
	.section	.text.matmul_kernel,"ax",@progbits
	.align	128
        .global         matmul_kernel
        .type           matmul_kernel,@function
        .size           matmul_kernel,(.L_x_3 - matmul_kernel)
        .other          matmul_kernel,@"STO_CUDA_ENTRY STV_DEFAULT"
matmul_kernel:
.text.matmul_kernel:
[----:B------:R-:W-:Y:S01]  /*0000*/  LDC R1, c[0x0][0x28] ;  /* 0x00000a00ff017b82 */ /* 0x000fe20000000800 */
[----:B------:R-:W-:Y:S01]  /*0010*/  ULDC.64 UR18, c[0x0][0x228] ;  /* 0x00008a0000127ab9 */ /* 0x000fe20000000a00 */
[----:B------:R-:W1:Y:S01]  /*0020*/  S2R R11, SR_TID.X ;  /* 0x00000000000b7919 */ /* 0x000e620000002100 */
[----:B------:R-:W-:Y:S02]  /*0030*/  UIADD3 UR4, UR19, 0x7f, URZ ;  /* 0x0000007f13047890 */ /* 0x000fe4000fffe03f */
[----:B------:R-:W-:Y:S01]  /*0040*/  LOP3.LUT R91, RZ, UR19, RZ, 0x33, !PT ;  /* 0x00000013ff5b7c12 */ /* 0x000fe2000f8e33ff */
[----:B------:R-:W-:Y:S01]  /*0050*/  ULDC.64 UR12, c[0x0][0x230] ;  /* 0x00008c00000c7ab9 */ /* 0x000fe20000000a00 */
[----:B------:R-:W-:Y:S01]  /*0060*/  ULDC.64 UR24, c[0x0][0x238] ;  /* 0x00008e0000187ab9 */ /* 0x000fe20000000a00 */
[----:B------:R-:W-:Y:S01]  /*0070*/  USHF.R.S32.HI UR5, URZ, 0x1f, UR4 ;  /* 0x0000001f3f057899 */ /* 0x000fe20008011404 */
[----:B------:R-:W-:Y:S01]  /*0080*/  IMAD.U32 R75, RZ, RZ, UR24 ;  /* 0x00000018ff4b7e24 */ /* 0x000fe2000f8e00ff */
[----:B------:R-:W-:Y:S01]  /*0090*/  ULDC.64 UR26, c[0x0][0x218] ;  /* 0x00008600001a7ab9 */ /* 0x000fe20000000a00 */
[----:B------:R-:W-:Y:S01]  /*00a0*/  IMAD.U32 R18, RZ, RZ, UR24 ;  /* 0x00000018ff127e24 */ /* 0x000fe2000f8e00ff */
[----:B------:R-:W-:Y:S01]  /*00b0*/  ULEA.HI UR5, UR5, UR4, URZ, 0x7 ;  /* 0x0000000405057291 */ /* 0x000fe2000f8f383f */
[----:B------:R-:W-:Y:S01]  /*00c0*/  IMAD.U32 R24, RZ, RZ, UR24 ;  /* 0x00000018ff187e24 */ /* 0x000fe2000f8e00ff */
[----:B------:R-:W-:Y:S01]  /*00d0*/  ULDC.64 UR20, c[0x0][0x208] ;  /* 0x0000820000147ab9 */ /* 0x000fe20000000a00 */
[----:B------:R-:W2:Y:S01]  /*00e0*/  S2UR UR4, SR_CTAID.X ;  /* 0x00000000000479c3 */ /* 0x000ea20000002500 */
[----:B------:R-:W-:Y:S01]  /*00f0*/  USHF.R.S32.HI UR5, URZ, 0x7, UR5 ;  /* 0x000000073f057899 */ /* 0x000fe20008011405 */
[----:B------:R-:W-:Y:S01]  /*0100*/  IMAD.U32 R26, RZ, RZ, UR24 ;  /* 0x00000018ff1a7e24 */ /* 0x000fe2000f8e00ff */
[----:B------:R-:W-:-:S02]  /*0110*/  USHF.L.U32 UR22, UR24, 0x6, URZ ;  /* 0x0000000618167899 */ /* 0x000fc4000800063f */
[----:B------:R-:W-:Y:S01]  /*0120*/  IMAD.U32 R28, RZ, RZ, UR24 ;  /* 0x00000018ff1c7e24 */ /* 0x000fe2000f8e00ff */
[----:B------:R-:W-:Y:S01]  /*0130*/  USHF.L.U32 UR6, UR5, 0x3, URZ ;  /* 0x0000000305067899 */ /* 0x000fe2000800063f */
[----:B------:R-:W-:Y:S02]  /*0140*/  IMAD.U32 R30, RZ, RZ, UR24 ;  /* 0x00000018ff1e7e24 */ /* 0x000fe4000f8e00ff */
[----:B------:R-:W-:Y:S02]  /*0150*/  IMAD.U32 R38, RZ, RZ, UR24 ;  /* 0x00000018ff267e24 */ /* 0x000fe4000f8e00ff */
[----:B------:R-:W-:Y:S02]  /*0160*/  IMAD.U32 R40, RZ, RZ, UR24 ;  /* 0x00000018ff287e24 */ /* 0x000fe4000f8e00ff */
[----:B------:R-:W-:-:S05]  /*0170*/  IMAD.U32 R4, RZ, RZ, UR6 ;  /* 0x00000006ff047e24 */ /* 0x000fca000f8e00ff */
[-C--:B------:R-:W-:Y:S02]  /*0180*/  IABS R0, R4.reuse ;  /* 0x0000000400007213 */ /* 0x080fe40000000000 */
[----:B------:R-:W-:Y:S02]  /*0190*/  IABS R4, R4 ;  /* 0x0000000400047213 */ /* 0x000fe40000000000 */
[----:B------:R-:W-:Y:S02]  /*01a0*/  R2UR UR10, R0 ;  /* 0x00000000000a72ca */ /* 0x000fe400000e0000 */
[C---:B-1----:R-:W-:Y:S02]  /*01b0*/  LOP3.LUT R207, R11.reuse, 0x3f, RZ, 0xc0, !PT ;  /* 0x0000003f0bcf7812 */ /* 0x042fe400078ec0ff */
[----:B--2---:R-:W-:Y:S01]  /*01c0*/  I2FP.F32.U32 R2, UR4 ;  /* 0x0000000400027c45 */ /* 0x004fe20008201000 */
[----:B------:R-:W-:Y:S01]  /*01d0*/  ULDC UR4, c[0x0][0x150] ;  /* 0x0000540000047ab9 */ /* 0x000fe20000000800 */
[----:B------:R-:W-:Y:S01]  /*01e0*/  LEA.HI R20, R11, 0xe, RZ, 0x1a ;  /* 0x0000000e0b147811 */ /* 0x000fe200078fd0ff */
[----:B------:R-:W-:Y:S01]  /*01f0*/  IMAD.SHL.U32 R19, R207, 0x80, RZ ;  /* 0x00000080cf137824 */ /* 0x000fe200078e00ff */
[C---:B------:R-:W-:Y:S01]  /*0200*/  LEA.HI R205, R11.reuse, 0x1e, RZ, 0x1a ;  /* 0x0000001e0bcd7811 */ /* 0x040fe200078fd0ff */
[----:B------:R-:W-:Y:S01]  /*0210*/  FMUL R3, R2, UR4 ;  /* 0x0000000402037c20 */ /* 0x000fe20008400000 */
[----:B------:R-:W-:Y:S01]  /*0220*/  UMOV UR4, URZ ;  /* 0x0000003f00047c82 */ /* 0x000fe20008000000 */
[----:B------:R-:W-:Y:S01]  /*0230*/  IMAD R104, R20, UR24, RZ ;  /* 0x0000001814687c24 */ /* 0x000fe2000f8e02ff */
[C---:B------:R-:W-:Y:S01]  /*0240*/  LEA.HI R206, R11.reuse, 0x2e, RZ, 0x1a ;  /* 0x0000002e0bce7811 */ /* 0x040fe200078fd0ff */
[----:B------:R-:W1:Y:S01]  /*0250*/  I2F.RP R0, UR10 ;  /* 0x0000000a00007d06 */ /* 0x000e620008209400 */
[----:B------:R-:W-:-:S03]  /*0260*/  LEA.HI R208, R11, 0x3e, RZ, 0x1a ;  /* 0x0000003e0bd07811 */ /* 0x000fc600078fd0ff */
[----:B------:R-:W-:Y:S02]  /*0270*/  IMAD R122, R206, UR24, RZ ;  /* 0x00000018ce7a7c24 */ /* 0x000fe4000f8e02ff */
[----:B------:R-:W-:Y:S02]  /*0280*/  IMAD R121, R208, UR24, RZ ;  /* 0x00000018d0797c24 */ /* 0x000fe4000f8e02ff */
[----:B------:R-:W2:Y:S08]  /*0290*/  F2I.U32.TRUNC.NTZ R3, R3 ;  /* 0x0000000300037305 */ /* 0x000eb0000020f000 */
[----:B-1----:R-:W1:Y:S01]  /*02a0*/  MUFU.RCP R0, R0 ;  /* 0x0000000000007308 */ /* 0x002e620000001000 */
[----:B--2---:R-:W-:Y:S01]  /*02b0*/  R2UR UR8, R3 ;  /* 0x00000000030872ca */ /* 0x004fe200000e0000 */
[----:B-1----:R-:W-:-:S12]  /*02c0*/  VIADD R2, R0, 0xffffffe ;  /* 0x0ffffffe00027836 */ /* 0x002fd80000000000 */
[----:B------:R-:W-:Y:S01]  /*02d0*/  IMAD.U32 R5, RZ, RZ, UR8 ;  /* 0x00000008ff057e24 */ /* 0x000fe2000f8e00ff */
[----:B------:R-:W1:Y:S04]  /*02e0*/  F2I.FTZ.U32.TRUNC.NTZ R2, R2 ;  /* 0x0000000200027305 */ /* 0x000e68000021f000 */
[----:B------:R-:W-:-:S04]  /*02f0*/  IABS R0, R5 ;  /* 0x0000000500007213 */ /* 0x000fc80000000000 */
[----:B------:R-:W-:Y:S01]  /*0300*/  R2UR UR9, R0 ;  /* 0x00000000000972ca */ /* 0x000fe200000e0000 */
[----:B------:R-:W-:Y:S01]  /*0310*/  IMAD.MOV R0, RZ, RZ, -R4 ;  /* 0x000000ffff007224 */ /* 0x000fe200078e0a04 */
[----:B-1----:R-:W-:-:S13]  /*0320*/  R2UR UR5, R2 ;  /* 0x00000000020572ca */ /* 0x002fda00000e0000 */
[----:B------:R-:W-:-:S04]  /*0330*/  UIADD3 UR7, URZ, -UR5, URZ ;  /* 0x800000053f077290 */ /* 0x000fc8000fffe03f */
[----:B------:R-:W-:-:S04]  /*0340*/  UIMAD UR7, UR7, UR10, URZ ;  /* 0x0000000a070772a4 */ /* 0x000fc8000f8e023f */
[----:B------:R-:W-:-:S03]  /*0350*/  UIMAD.WIDE.U32 UR4, UR5, UR7, UR4 ;  /* 0x00000007050472a5 */ /* 0x000fc6000f8e0004 */
[----:B------:R-:W-:Y:S01]  /*0360*/  R2UR UR7, R0 ;  /* 0x00000000000772ca */ /* 0x000fe200000e0000 */
[----:B------:R-:W-:-:S12]  /*0370*/  UIMAD.WIDE.U32 UR4, UR5, UR9, URZ ;  /* 0x00000009050472a5 */ /* 0x000fd8000f8e003f */
[----:B------:R-:W-:-:S04]  /*0380*/  UIMAD UR4, UR5, UR7, UR9 ;  /* 0x00000007050472a4 */ /* 0x000fc8000f8e0209 */
[----:B------:R-:W-:-:S11]  /*0390*/  UISETP.GT.U32.AND UP0, UPT, UR10, UR4, UPT ;  /* 0x000000040a00728c */ /* 0x000fd6000bf04070 */
[----:B------:R-:W-:Y:S02]  /*03a0*/  @!UP0 UIADD3 UR4, UR4, -UR10, URZ ;  /* 0x8000000a04048290 */ /* 0x000fe4000fffe03f */
[----:B------:R-:W-:Y:S02]  /*03b0*/  @!UP0 UIADD3 UR5, UR5, 0x1, URZ ;  /* 0x0000000105058890 */ /* 0x000fe4000fffe03f */
[----:B------:R-:W-:Y:S02]  /*03c0*/  UISETP.GE.U32.AND UP1, UPT, UR4, UR10, UPT ;  /* 0x0000000a0400728c */ /* 0x000fe4000bf26070 */
[----:B------:R-:W-:-:S04]  /*03d0*/  ULOP3.LUT UR4, UR8, UR6, URZ, 0x3c, !UPT ;  /* 0x0000000608047292 */ /* 0x000fc8000f8e3c3f */
[----:B------:R-:W-:Y:S02]  /*03e0*/  UISETP.GE.AND UP0, UPT, UR4, URZ, UPT ;  /* 0x0000003f0400728c */ /* 0x000fe4000bf06270 */
[----:B------:R-:W-:-:S03]  /*03f0*/  UIADD3 UR4, UR18, 0x7f, URZ ;  /* 0x0000007f12047890 */ /* 0x000fc6000fffe03f */
[----:B------:R-:W-:Y:S02]  /*0400*/  @UP1 UIADD3 UR5, UR5, 0x1, URZ ;  /* 0x0000000105051890 */ /* 0x000fe4000fffe03f */
[----:B------:R-:W-:-:S05]  /*0410*/  UISETP.NE.AND UP1, UPT, UR6, URZ, UPT ;  /* 0x0000003f0600728c */ /* 0x000fca000bf25270 */
[----:B------:R-:W-:Y:S01]  /*0420*/  UMOV UR7, UR5 ;  /* 0x0000000500077c82 */ /* 0x000fe20008000000 */
[----:B------:R-:W-:Y:S02]  /*0430*/  USHF.R.S32.HI UR5, URZ, 0x1f, UR4 ;  /* 0x0000001f3f057899 */ /* 0x000fe40008011404 */
[----:B------:R-:W-:Y:S02]  /*0440*/  @!UP0 UIADD3 UR7, -UR7, URZ, URZ ;  /* 0x0000003f07078290 */ /* 0x000fe4000fffe13f */
[----:B------:R-:W-:Y:S02]  /*0450*/  ULEA.HI UR5, UR5, UR4, URZ, 0x7 ;  /* 0x0000000405057291 */ /* 0x000fe4000f8f383f */
[----:B------:R-:W-:-:S04]  /*0460*/  @!UP1 ULOP3.LUT UR7, URZ, UR6, URZ, 0x33, !UPT ;  /* 0x000000063f079292 */ /* 0x000fc8000f8e333f */
[----:B------:R-:W-:Y:S02]  /*0470*/  USHF.L.U32 UR9, UR7, 0x3, URZ ;  /* 0x0000000307097899 */ /* 0x000fe4000800063f */
[----:B------:R-:W-:Y:S02]  /*0480*/  UIADD3 UR7, -UR7, URZ, URZ ;  /* 0x0000003f07077290 */ /* 0x000fe4000fffe13f */
[----:B------:R-:W-:Y:S02]  /*0490*/  ULEA.HI.SX32 UR5, UR5, -UR9, 0x19 ;  /* 0x8000000905057291 */ /* 0x000fe4000f8fca3f */
[----:B------:R-:W-:Y:S01]  /*04a0*/  UIMAD UR7, UR6, UR7, UR8 ;  /* 0x00000007060772a4 */ /* 0x000fe2000f8e0208 */
[----:B------:R-:W1:Y:S01]  /*04b0*/  S2UR UR8, SR_CgaCtaId ;  /* 0x00000000000879c3 */ /* 0x000e620000008800 */
[----:B------:R-:W-:Y:S02]  /*04c0*/  UISETP.LT.AND UP0, UPT, UR5, 0x8, UPT ;  /* 0x000000080500788c */ /* 0x000fe4000bf01270 */
[----:B------:R-:W-:-:S02]  /*04d0*/  UIADD3 UR6, UR12, 0x3f, URZ ;  /* 0x0000003f0c067890 */ /* 0x000fc4000fffe03f */
[----:B------:R-:W-:Y:S01]  /*04e0*/  USEL UR10, UR5, 0x8, UP0 ;  /* 0x00000008050a7887 */ /* 0x000fe20008000000 */
[----:B------:R-:W-:-:S03]  /*04f0*/  IMAD.U32 R5, RZ, RZ, UR7 ;  /* 0x00000007ff057e24 */ /* 0x000fc6000f8e00ff */
[----:B------:R-:W-:Y:S02]  /*0500*/  ULOP3.LUT UR4, UR7, UR10, URZ, 0x3c, !UPT ;  /* 0x0000000a07047292 */ /* 0x000fe4000f8e3c3f */
[----:B------:R-:W-:Y:S01]  /*0510*/  IMAD.U32 R4, RZ, RZ, UR10 ;  /* 0x0000000aff047e24 */ /* 0x000fe2000f8e00ff */
[----:B------:R-:W-:Y:S01]  /*0520*/  IABS R7, R5 ;  /* 0x0000000500077213 */ /* 0x000fe20000000000 */
[----:B------:R-:W-:Y:S02]  /*0530*/  UISETP.NE.AND UP0, UPT, UR10, URZ, UPT ;  /* 0x0000003f0a00728c */ /* 0x000fe4000bf05270 */
[----:B------:R-:W-:Y:S02]  /*0540*/  ISETP.LE.AND P2, PT, RZ, UR4, PT ;  /* 0x00000004ff007c0c */ /* 0x000fe4000bf43270 */
[-C--:B------:R-:W-:Y:S02]  /*0550*/  IABS R9, R4.reuse ;  /* 0x0000000400097213 */ /* 0x080fe40000000000 */
[----:B------:R-:W-:-:S02]  /*0560*/  IABS R4, R4 ;  /* 0x0000000400047213 */ /* 0x000fc40000000000 */
[----:B------:R-:W2:Y:S01]  /*0570*/  I2F.RP R0, R9 ;  /* 0x0000000900007306 */ /* 0x000ea20000209400 */
[----:B-1----:R-:W-:-:S04]  /*0580*/  USHF.L.U32 UR4, UR8, 0x6, URZ ;  /* 0x0000000608047899 */ /* 0x002fc8000800063f */
[----:B------:R-:W-:-:S03]  /*0590*/  ULOP3.LUT UR4, UR4, 0x40, URZ, 0xc0, !UPT ;  /* 0x0000004004047892 */ /* 0x000fc6000f8ec03f */
[----:B--2---:R-:W1:Y:S02]  /*05a0*/  MUFU.RCP R0, R0 ;  /* 0x0000000000007308 */ /* 0x004e640000001000 */
[----:B-1----:R-:W-:Y:S02]  /*05b0*/  VIADD R2, R0, 0xffffffe ;  /* 0x0ffffffe00027836 */ /* 0x002fe40000000000 */
[----:B------:R-:W-:Y:S01]  /*05c0*/  IMAD.MOV R0, RZ, RZ, -R4 ;  /* 0x000000ffff007224 */ /* 0x000fe200078e0a04 */
[----:B------:R-:W-:-:S03]  /*05d0*/  IABS R4, UR19 ;  /* 0x0000001300047c13 */ /* 0x000fc60008000000 */
[----:B------:R1:W2:Y:S02]  /*05e0*/  F2I.FTZ.U32.TRUNC.NTZ R3, R2 ;  /* 0x0000000200037305 */ /* 0x0002a4000021f000 */
[----:B-1----:R-:W-:Y:S02]  /*05f0*/  IMAD.MOV.U32 R2, RZ, RZ, RZ ;  /* 0x000000ffff027224 */ /* 0x002fe400078e00ff */
[----:B--2---:R-:W-:-:S04]  /*0600*/  IMAD.MOV R6, RZ, RZ, -R3 ;  /* 0x000000ffff067224 */ /* 0x004fc800078e0a03 */
[----:B------:R-:W-:Y:S01]  /*0610*/  IMAD R5, R6, R9, RZ ;  /* 0x0000000906057224 */ /* 0x000fe200078e02ff */
[----:B------:R-:W-:-:S03]  /*0620*/  SHF.R.S32.HI R6, RZ, 0x6, R11 ;  /* 0x00000006ff067819 */ /* 0x000fc6000001140b */
[----:B------:R-:W-:Y:S02]  /*0630*/  IMAD.HI.U32 R2, R3, R5, R2 ;  /* 0x0000000503027227 */ /* 0x000fe400078e0002 */
[----:B------:R-:W1:Y:S04]  /*0640*/  I2F.RP R5, R4 ;  /* 0x0000000400057306 */ /* 0x000e680000209400 */
[----:B------:R-:W-:-:S04]  /*0650*/  IMAD.HI.U32 R2, R2, R7, RZ ;  /* 0x0000000702027227 */ /* 0x000fc800078e00ff */
[----:B------:R-:W-:Y:S01]  /*0660*/  IMAD R0, R2, R0, R7 ;  /* 0x0000000002007224 */ /* 0x000fe200078e0207 */
[----:B------:R-:W-:-:S04]  /*0670*/  IABS R7, UR18 ;  /* 0x0000001200077c13 */ /* 0x000fc80008000000 */
[----:B------:R-:W-:Y:S01]  /*0680*/  ISETP.GT.U32.AND P1, PT, R9, R0, PT ;  /* 0x000000000900720c */ /* 0x000fe20003f24070 */
[----:B-1----:R-:W1:-:S12]  /*0690*/  MUFU.RCP R5, R5 ;  /* 0x0000000500057308 */ /* 0x002e580000001000 */
[----:B------:R-:W-:Y:S02]  /*06a0*/  @!P1 IMAD.IADD R0, R0, 0x1, -R9 ;  /* 0x0000000100009824 */ /* 0x000fe400078e0a09 */
[----:B------:R-:W-:-:S03]  /*06b0*/  @!P1 VIADD R2, R2, 0x1 ;  /* 0x0000000102029836 */ /* 0x000fc60000000000 */
[----:B------:R-:W-:Y:S01]  /*06c0*/  ISETP.GE.U32.AND P0, PT, R0, R9, PT ;  /* 0x000000090000720c */ /* 0x000fe20003f06070 */
[----:B-1----:R-:W-:Y:S01]  /*06d0*/  VIADD R12, R5, 0xffffffe ;  /* 0x0ffffffe050c7836 */ /* 0x002fe20000000000 */
[----:B------:R-:W1:Y:S08]  /*06e0*/  I2F.RP R0, R7 ;  /* 0x0000000700007306 */ /* 0x000e700000209400 */
[----:B------:R2:W3:Y:S03]  /*06f0*/  F2I.FTZ.U32.TRUNC.NTZ R13, R12 ;  /* 0x0000000c000d7305 */ /* 0x0004e6000021f000 */
[----:B------:R-:W-:-:S04]  /*0700*/  @P0 VIADD R2, R2, 0x1 ;  /* 0x0000000102020836 */ /* 0x000fc80000000000 */
[----:B------:R-:W-:Y:S01]  /*0710*/  @!P2 IMAD.MOV R2, RZ, RZ, -R2 ;  /* 0x000000ffff02a224 */ /* 0x000fe200078e0a02 */
[----:B-1----:R1:W4:Y:S01]  /*0720*/  MUFU.RCP R3, R0 ;  /* 0x0000000000037308 */ /* 0x0023220000001000 */
[----:B--2---:R-:W-:-:S03]  /*0730*/  IMAD.MOV.U32 R12, RZ, RZ, RZ ;  /* 0x000000ffff0c7224 */ /* 0x004fc600078e00ff */
[----:B------:R-:W-:Y:S02]  /*0740*/  R2UR UR11, R2 ;  /* 0x00000000020b72ca */ /* 0x000fe400000e0000 */
[----:B------:R-:W-:Y:S01]  /*0750*/  SGXT R2, R6, 0x1 ;  /* 0x000000010602781a */ /* 0x000fe20000000200 */
[----:B------:R-:W-:Y:S01]  /*0760*/  IMAD.SHL.U32 R6, R11, 0x4, RZ ;  /* 0x000000040b067824 */ /* 0x000fe200078e00ff */
[----:B-1----:R-:W-:Y:S01]  /*0770*/  SHF.R.U32.HI R0, RZ, 0x6, R11 ;  /* 0x00000006ff007819 */ /* 0x002fe2000001160b */
[----:B---3--:R-:W-:Y:S01]  /*0780*/  IMAD.MOV R15, RZ, RZ, -R13 ;  /* 0x000000ffff0f7224 */ /* 0x008fe200078e0a0d */
[----:B------:R-:W-:-:S03]  /*0790*/  LOP3.LUT R5, R2, 0x90, RZ, 0xc0, !PT ;  /* 0x0000009002057812 */ /* 0x000fc600078ec0ff */
[----:B------:R-:W-:Y:S01]  /*07a0*/  @!UP0 ULOP3.LUT UR11, URZ, UR10, URZ, 0x33, !UPT ;  /* 0x0000000a3f0b8292 */ /* 0x000fe2000f8e333f */
[----:B------:R-:W-:Y:S01]  /*07b0*/  SGXT.U32 R0, R0, 0x1 ;  /* 0x000000010000781a */ /* 0x000fe20000000000 */
[----:B------:R-:W-:Y:S01]  /*07c0*/  UISETP.GT.AND UP0, UPT, UR6, 0x3f, UPT ;  /* 0x0000003f0600788c */ /* 0x000fe2000bf04270 */
[----:B------:R-:W-:Y:S01]  /*07d0*/  LOP3.LUT R6, R5, 0x7c, R6, 0x78, !PT ;  /* 0x0000007c05067812 */ /* 0x000fe200078e7806 */
[----:B----4-:R-:W-:Y:S01]  /*07e0*/  VIADD R8, R3, 0xffffffe ;  /* 0x0ffffffe03087836 */ /* 0x010fe20000000000 */
[----:B------:R-:W-:Y:S01]  /*07f0*/  ULEA UR4, UR11, UR4, 0x7 ;  /* 0x000000040b047291 */ /* 0x000fe2000f8e383f */
[C---:B------:R-:W-:Y:S01]  /*0800*/  LOP3.LUT R2, R11.reuse, 0x40, RZ, 0xc0, !PT ;  /* 0x000000400b027812 */ /* 0x040fe200078ec0ff */
[C---:B------:R-:W-:Y:S01]  /*0810*/  IMAD.SHL.U32 R5, R11.reuse, 0x100, RZ ;  /* 0x000001000b057824 */ /* 0x040fe200078e00ff */
[----:B------:R1:W2:Y:S01]  /*0820*/  F2I.FTZ.U32.TRUNC.NTZ R9, R8 ;  /* 0x0000000800097305 */ /* 0x0002a2000021f000 */
[----:B------:R-:W-:Y:S01]  /*0830*/  USEL UR14, URZ, 0x4, !UP0 ;  /* 0x000000043f0e7887 */ /* 0x000fe2000c000000 */
[----:B------:R-:W-:Y:S01]  /*0840*/  LEA.HI R19, R2, R19, RZ, 0x1c ;  /* 0x0000001302137211 */ /* 0x000fe200078fe0ff */
[----:B------:R-:W-:Y:S01]  /*0850*/  IMAD.SHL.U32 R11, R11, 0x10, RZ ;  /* 0x000000100b0b7824 */ /* 0x000fe200078e00ff */
[----:B------:R-:W-:Y:S01]  /*0860*/  LOP3.LUT R3, R0, UR4, RZ, 0xfc, !PT ;  /* 0x0000000400037c12 */ /* 0x000fe2000f8efcff */
[----:B------:R-:W-:Y:S01]  /*0870*/  USHF.L.U32 UR4, UR8, 0x5, URZ ;  /* 0x0000000508047899 */ /* 0x000fe2000800063f */
[----:B------:R-:W-:Y:S01]  /*0880*/  LOP3.LUT R2, R6, 0x2000, R5, 0xf8, !PT ;  /* 0x0000200006027812 */ /* 0x000fe200078ef805 */
[----:B------:R-:W-:Y:S01]  /*0890*/  IMAD R5, R15, R4, RZ ;  /* 0x000000040f057224 */ /* 0x000fe200078e02ff */
[----:B------:R-:W-:Y:S01]  /*08a0*/  ISETP.GE.AND P0, PT, R0, UR12, PT ;  /* 0x0000000c00007c0c */ /* 0x000fe2000bf06270 */
[----:B-1----:R-:W-:Y:S01]  /*08b0*/  IMAD.MOV.U32 R8, RZ, RZ, RZ ;  /* 0x000000ffff087224 */ /* 0x002fe200078e00ff */
[----:B------:R-:W-:Y:S01]  /*08c0*/  LOP3.LUT R227, R3, 0x2, RZ, 0xfc, !PT ;  /* 0x0000000203e37812 */ /* 0x000fe200078efcff */
[----:B------:R-:W-:Y:S01]  /*08d0*/  IMAD.HI.U32 R12, R13, R5, R12 ;  /* 0x000000050d0c7227 */ /* 0x000fe200078e000c */
[----:B------:R-:W-:Y:S01]  /*08e0*/  IABS R15, R3 ;  /* 0x00000003000f7213 */ /* 0x000fe20000000000 */
[----:B------:R-:W-:Y:S01]  /*08f0*/  ULOP3.LUT UR5, UR4, 0x40, URZ, 0xc0, !UPT ;  /* 0x0000004004057892 */ /* 0x000fe2000f8ec03f */
[----:B------:R-:W-:Y:S01]  /*0900*/  IABS R17, R227 ;  /* 0x000000e300117213 */ /* 0x000fe20000000000 */
[----:B--2---:R-:W-:Y:S01]  /*0910*/  IMAD.MOV R10, RZ, RZ, -R9 ;  /* 0x000000ffff0a7224 */ /* 0x004fe200078e0a09 */
[----:B------:R-:W-:Y:S01]  /*0920*/  SEL R5, RZ, UR14, P0 ;  /* 0x0000000eff057c07 */ /* 0x000fe20008000000 */
[----:B------:R-:W-:Y:S01]  /*0930*/  UIADD3 UR4, -UR11, URZ, URZ ;  /* 0x0000003f0b047290 */ /* 0x000fe2000fffe13f */
[----:B------:R-:W-:Y:S01]  /*0940*/  LOP3.LUT R226, R3, 0x4, RZ, 0xfc, !PT ;  /* 0x0000000403e27812 */ /* 0x000fe200078efcff */
[----:B------:R-:W-:Y:S01]  /*0950*/  IMAD R13, R10, R7, RZ ;  /* 0x000000070a0d7224 */ /* 0x000fe200078e02ff */
[----:B------:R-:W-:Y:S01]  /*0960*/  ISETP.NE.U32.AND P1, PT, R5, RZ, PT ;  /* 0x000000ff0500720c */ /* 0x000fe20003f25070 */
[C---:B------:R-:W-:Y:S01]  /*0970*/  IMAD.HI.U32 R5, R12.reuse, R15, RZ ;  /* 0x0000000f0c057227 */ /* 0x040fe200078e00ff */
[----:B------:R-:W-:Y:S01]  /*0980*/  IABS R10, R226 ;  /* 0x000000e2000a7213 */ /* 0x000fe20000000000 */
[----:B------:R-:W-:Y:S01]  /*0990*/  UIMAD UR4, UR10, UR4, UR7 ;  /* 0x000000040a0472a4 */ /* 0x000fe2000f8e0207 */
[C---:B------:R-:W-:Y:S01]  /*09a0*/  LOP3.LUT R225, R3.reuse, 0x6, RZ, 0xfc, !PT ;  /* 0x0000000603e17812 */ /* 0x040fe200078efcff */
[----:B------:R-:W-:Y:S01]  /*09b0*/  IMAD.HI.U32 R6, R12, R17, RZ ;  /* 0x000000110c067227 */ /* 0x000fe200078e00ff */
[C---:B------:R-:W-:Y:S01]  /*09c0*/  LOP3.LUT R223, R3.reuse, 0xa, RZ, 0xfc, !PT ;  /* 0x0000000a03df7812 */ /* 0x040fe200078efcff */
[----:B------:R-:W-:Y:S01]  /*09d0*/  UIADD3 UR4, UR9, UR4, URZ ;  /* 0x0000000409047290 */ /* 0x000fe2000fffe03f */
[C---:B------:R-:W-:Y:S01]  /*09e0*/  LOP3.LUT R224, R3.reuse, 0x8, RZ, 0xfc, !PT ;  /* 0x0000000803e07812 */ /* 0x040fe200078efcff */
[----:B------:R-:W-:Y:S01]  /*09f0*/  IMAD.MOV R5, RZ, RZ, -R5 ;  /* 0x000000ffff057224 */ /* 0x000fe200078e0a05 */
[----:B------:R-:W-:Y:S01]  /*0a00*/  IABS R21, R223 ;  /* 0x000000df00157213 */ /* 0x000fe20000000000 */
[----:B------:R-:W-:Y:S01]  /*0a10*/  IMAD.MOV R6, RZ, RZ, -R6 ;  /* 0x000000ffff067224 */ /* 0x000fe200078e0a06 */
[----:B------:R-:W-:Y:S01]  /*0a20*/  LOP3.LUT R221, R3, 0xe, RZ, 0xfc, !PT ;  /* 0x0000000e03dd7812 */ /* 0x000fe200078efcff */
[----:B------:R-:W-:Y:S01]  /*0a30*/  IMAD.HI.U32 R8, R9, R13, R8 ;  /* 0x0000000d09087227 */ /* 0x000fe200078e0008 */
[C---:B------:R-:W-:Y:S01]  /*0a40*/  LOP3.LUT R220, R3.reuse, 0x10, RZ, 0xfc, !PT ;  /* 0x0000001003dc7812 */ /* 0x040fe200078efcff */
[----:B------:R-:W-:Y:S01]  /*0a50*/  ULEA UR4, UR4, UR5, 0x7 ;  /* 0x0000000504047291 */ /* 0x000fe2000f8e383f */
[----:B------:R-:W-:Y:S01]  /*0a60*/  IABS R25, R221 ;  /* 0x000000dd00197213 */ /* 0x000fe20000000000 */
[----:B------:R-:W-:Y:S01]  /*0a70*/  IMAD.MOV.U32 R13, RZ, RZ, R10 ;  /* 0x000000ffff0d7224 */ /* 0x000fe200078e000a */
[----:B------:R-:W-:Y:S01]  /*0a80*/  IABS R27, R220 ;  /* 0x000000dc001b7213 */ /* 0x000fe20000000000 */
[C---:B------:R-:W-:Y:S01]  /*0a90*/  IMAD R5, R4.reuse, R5, R15 ;  /* 0x0000000504057224 */ /* 0x040fe200078e020f */
[----:B------:R-:W-:Y:S01]  /*0aa0*/  IABS R15, R225 ;  /* 0x000000e1000f7213 */ /* 0x000fe20000000000 */
[----:B------:R-:W-:Y:S01]  /*0ab0*/  IMAD R9, R4, R6, R17 ;  /* 0x0000000604097224 */ /* 0x000fe200078e0211 */
[----:B------:R-:W-:Y:S01]  /*0ac0*/  IABS R17, R224 ;  /* 0x000000e000117213 */ /* 0x000fe20000000000 */
[C---:B------:R-:W-:Y:S01]  /*0ad0*/  IMAD.HI.U32 R6, R12.reuse, R13, RZ ;  /* 0x0000000d0c067227 */ /* 0x040fe200078e00ff */
[C---:B------:R-:W-:Y:S01]  /*0ae0*/  LOP3.LUT R218, R3.reuse, 0x14, RZ, 0xfc, !PT ;  /* 0x0000001403da7812 */ /* 0x040fe200078efcff */
[----:B------:R-:W-:Y:S01]  /*0af0*/  ULDC.64 UR10, c[0x0][0x210] ;  /* 0x00008400000a7ab9 */ /* 0x000fe20000000a00 */
[C---:B------:R-:W-:Y:S01]  /*0b00*/  LOP3.LUT R219, R3.reuse, 0x12, RZ, 0xfc, !PT ;  /* 0x0000001203db7812 */ /* 0x040fe200078efcff */
[----:B------:R-:W-:Y:S01]  /*0b10*/  IMAD.MOV R10, RZ, RZ, -R6 ;  /* 0x000000ffff0a7224 */ /* 0x000fe200078e0a06 */
[----:B------:R-:W-:Y:S01]  /*0b20*/  IABS R31, R218 ;  /* 0x000000da001f7213 */ /* 0x000fe20000000000 */
[C---:B------:R-:W-:Y:S01]  /*0b30*/  IMAD.HI.U32 R6, R12.reuse, R15, RZ ;  /* 0x0000000f0c067227 */ /* 0x040fe200078e00ff */
[----:B------:R-:W-:Y:S01]  /*0b40*/  IABS R29, R219 ;  /* 0x000000db001d7213 */ /* 0x000fe20000000000 */
[----:B------:R-:W-:Y:S01]  /*0b50*/  UMOV UR7, 0x400 ;  /* 0x0000040000077882 */ /* 0x000fe20000000000 */
[C---:B------:R-:W-:Y:S01]  /*0b60*/  LOP3.LUT R215, R3.reuse, 0x18, RZ, 0xfc, !PT ;  /* 0x0000001803d77812 */ /* 0x040fe200078efcff */
[----:B------:R-:W-:Y:S01]  /*0b70*/  IMAD.MOV R16, RZ, RZ, -R6 ;  /* 0x000000ffff107224 */ /* 0x000fe200078e0a06 */
[C---:B------:R-:W-:Y:S01]  /*0b80*/  LOP3.LUT R214, R3.reuse, 0x1a, RZ, 0xfc, !PT ;  /* 0x0000001a03d67812 */ /* 0x040fe200078efcff */
[----:B------:R-:W-:Y:S01]  /*0b90*/  IMAD.HI.U32 R6, R12, R21, RZ ;  /* 0x000000150c067227 */ /* 0x000fe200078e00ff */
[----:B------:R-:W-:Y:S01]  /*0ba0*/  IABS R35, R215 ;  /* 0x000000d700237213 */ /* 0x000fe20000000000 */
[----:B------:R-:W-:Y:S01]  /*0bb0*/  ULEA UR7, UR8, UR7, 0x18 ;  /* 0x0000000708077291 */ /* 0x000fe2000f8ec03f */
[----:B------:R-:W-:Y:S01]  /*0bc0*/  IABS R37, R214 ;  /* 0x000000d600257213 */ /* 0x000fe20000000000 */
[----:B------:R-:W-:Y:S01]  /*0bd0*/  IMAD R13, R4, R10, R13 ;  /* 0x0000000a040d7224 */ /* 0x000fe200078e020d */
[C---:B------:R-:W-:Y:S01]  /*0be0*/  LOP3.LUT R202, R3.reuse, 0x1e, RZ, 0xfc, !PT ;  /* 0x0000001e03ca7812 */ /* 0x040fe200078efcff */
[----:B------:R-:W-:Y:S01]  /*0bf0*/  IMAD.HI.U32 R10, R12, R17, RZ ;  /* 0x000000110c0a7227 */ /* 0x000fe200078e00ff */
[C---:B------:R-:W-:Y:S01]  /*0c00*/  LOP3.LUT R213, R3.reuse, 0x1c, RZ, 0xfc, !PT ;  /* 0x0000001c03d57812 */ /* 0x040fe200078efcff */
[----:B------:R-:W-:Y:S01]  /*0c10*/  UISETP.GT.AND UP0, UPT, UR6, 0x7f, UPT ;  /* 0x0000007f0600788c */ /* 0x000fe2000bf04270 */
[----:B------:R-:W-:Y:S01]  /*0c20*/  IABS R41, R202 ;  /* 0x000000ca00297213 */ /* 0x000fe20000000000 */
[----:B------:R-:W-:Y:S01]  /*0c30*/  IMAD.MOV R6, RZ, RZ, -R6 ;  /* 0x000000ffff067224 */ /* 0x000fe200078e0a06 */
[----:B------:R-:W-:Y:S01]  /*0c40*/  IABS R39, R213 ;  /* 0x000000d500277213 */ /* 0x000fe20000000000 */
[----:B------:R-:W-:Y:S01]  /*0c50*/  IMAD.MOV R10, RZ, RZ, -R10 ;  /* 0x000000ffff0a7224 */ /* 0x000fe200078e0a0a */
[C---:B------:R-:W-:Y:S01]  /*0c60*/  LOP3.LUT R200, R3.reuse, 0x22, RZ, 0xfc, !PT ;  /* 0x0000002203c87812 */ /* 0x040fe200078efcff */
[----:B------:R-:W-:Y:S01]  /*0c70*/  IMAD R21, R4, R6, R21 ;  /* 0x0000000604157224 */ /* 0x000fe200078e0215 */
[----:B------:R-:W-:Y:S01]  /*0c80*/  LOP3.LUT R199, R3, 0x24, RZ, 0xfc, !PT ;  /* 0x0000002403c77812 */ /* 0x000fe200078efcff */
[----:B------:R-:W-:Y:S01]  /*0c90*/  IMAD.HI.U32 R6, R12, R25, RZ ;  /* 0x000000190c067227 */ /* 0x000fe200078e00ff */
[----:B------:R-:W-:-:S02]  /*0ca0*/  IABS R45, R200 ;  /* 0x000000c8002d7213 */ /* 0x000fc40000000000 */
[----:B------:R-:W-:Y:S01]  /*0cb0*/  IABS R47, R199 ;  /* 0x000000c7002f7213 */ /* 0x000fe20000000000 */
[----:B------:R-:W-:Y:S01]  /*0cc0*/  IMAD R17, R4, R10, R17 ;  /* 0x0000000a04117224 */ /* 0x000fe200078e0211 */
[C---:B------:R-:W-:Y:S01]  /*0cd0*/  LOP3.LUT R197, R3.reuse, 0x28, RZ, 0xfc, !PT ;  /* 0x0000002803c57812 */ /* 0x040fe200078efcff */
[----:B------:R-:W-:Y:S01]  /*0ce0*/  IMAD.MOV R10, RZ, RZ, -R6 ;  /* 0x000000ffff0a7224 */ /* 0x000fe200078e0a06 */
[C---:B------:R-:W-:Y:S01]  /*0cf0*/  LOP3.LUT R198, R3.reuse, 0x26, RZ, 0xfc, !PT ;  /* 0x0000002603c67812 */ /* 0x040fe200078efcff */
[----:B------:R-:W-:Y:S01]  /*0d00*/  IMAD.HI.U32 R6, R12, R27, RZ ;  /* 0x0000001b0c067227 */ /* 0x000fe200078e00ff */
[----:B------:R-:W-:Y:S02]  /*0d10*/  IABS R51, R197 ;  /* 0x000000c500337213 */ /* 0x000fe40000000000 */
[----:B------:R-:W-:Y:S01]  /*0d20*/  IABS R49, R198 ;  /* 0x000000c600317213 */ /* 0x000fe20000000000 */
[----:B------:R-:W-:Y:S01]  /*0d30*/  IMAD R15, R4, R16, R15 ;  /* 0x00000010040f7224 */ /* 0x000fe200078e020f */
[C---:B------:R-:W-:Y:S01]  /*0d40*/  LOP3.LUT R195, R3.reuse, 0x2c, RZ, 0xfc, !PT ;  /* 0x0000002c03c37812 */ /* 0x040fe200078efcff */
[----:B------:R-:W-:Y:S01]  /*0d50*/  IMAD.MOV R16, RZ, RZ, -R6 ;  /* 0x000000ffff107224 */ /* 0x000fe200078e0a06 */
[----:B------:R-:W-:Y:S01]  /*0d60*/  LOP3.LUT R165, R3, 0x30, RZ, 0xfc, !PT ;  /* 0x0000003003a57812 */ /* 0x000fe200078efcff */
[----:B------:R-:W-:Y:S01]  /*0d70*/  IMAD.HI.U32 R6, R12, R31, RZ ;  /* 0x0000001f0c067227 */ /* 0x000fe200078e00ff */
[----:B------:R-:W-:-:S02]  /*0d80*/  IABS R55, R195 ;  /* 0x000000c300377213 */ /* 0x000fc40000000000 */
[----:B------:R-:W-:Y:S01]  /*0d90*/  IABS R59, R165 ;  /* 0x000000a5003b7213 */ /* 0x000fe20000000000 */
[----:B------:R-:W-:Y:S01]  /*0da0*/  IMAD R25, R4, R10, R25 ;  /* 0x0000000a04197224 */ /* 0x000fe200078e0219 */
[C---:B------:R-:W-:Y:S01]  /*0db0*/  LOP3.LUT R158, R3.reuse, 0x3e, RZ, 0xfc, !PT ;  /* 0x0000003e039e7812 */ /* 0x040fe200078efcff */
[----:B------:R-:W-:Y:S01]  /*0dc0*/  IMAD.HI.U32 R10, R12, R29, RZ ;  /* 0x0000001d0c0a7227 */ /* 0x000fe200078e00ff */
[C---:B------:R-:W-:Y:S02]  /*0dd0*/  ISETP.GT.U32.AND P3, PT, R4.reuse, R5, PT ;  /* 0x000000050400720c */ /* 0x040fe40003f64070 */
[----:B------:R-:W-:Y:S01]  /*0de0*/  IABS R73, R158 ;  /* 0x0000009e00497213 */ /* 0x000fe20000000000 */
[----:B------:R-:W-:Y:S01]  /*0df0*/  IMAD.MOV R6, RZ, RZ, -R6 ;  /* 0x000000ffff067224 */ /* 0x000fe200078e0a06 */
[----:B------:R-:W-:Y:S01]  /*0e00*/  LOP3.LUT R222, R3, 0xc, RZ, 0xfc, !PT ;  /* 0x0000000c03de7812 */ /* 0x000fe200078efcff */
[----:B------:R-:W-:Y:S01]  /*0e10*/  IMAD.MOV R10, RZ, RZ, -R10 ;  /* 0x000000ffff0a7224 */ /* 0x000fe200078e0a0a */
[C---:B------:R-:W-:Y:S01]  /*0e20*/  ISETP.GT.U32.AND P0, PT, R4.reuse, R9, PT ;  /* 0x000000090400720c */ /* 0x040fe20003f04070 */
[C---:B------:R-:W-:Y:S01]  /*0e30*/  IMAD R31, R4.reuse, R6, R31 ;  /* 0x00000006041f7224 */ /* 0x040fe200078e021f */
[----:B------:R-:W-:Y:S01]  /*0e40*/  ISETP.GT.U32.AND P2, PT, R4, R13, PT ;  /* 0x0000000d0400720c */ /* 0x000fe20003f44070 */
[----:B------:R-:W-:Y:S01]  /*0e50*/  IMAD.HI.U32 R6, R12, R35, RZ ;  /* 0x000000230c067227 */ /* 0x000fe200078e00ff */
[----:B------:R-:W-:-:S02]  /*0e60*/  IABS R23, R222 ;  /* 0x000000de00177213 */ /* 0x000fc40000000000 */
[C---:B------:R-:W-:Y:S01]  /*0e70*/  ISETP.GT.U32.AND P5, PT, R4.reuse, R15, PT ;  /* 0x0000000f0400720c */ /* 0x040fe20003fa4070 */
[C---:B------:R-:W-:Y:S01]  /*0e80*/  IMAD R29, R4.reuse, R10, R29 ;  /* 0x0000000a041d7224 */ /* 0x040fe200078e021d */
[----:B------:R-:W-:Y:S01]  /*0e90*/  ISETP.GT.U32.AND P4, PT, R4, R17, PT ;  /* 0x000000110400720c */ /* 0x000fe20003f84070 */
[----:B------:R-:W-:Y:S01]  /*0ea0*/  IMAD.MOV R10, RZ, RZ, -R6 ;  /* 0x000000ffff0a7224 */ /* 0x000fe200078e0a06 */
[C---:B------:R-:W-:Y:S01]  /*0eb0*/  LOP3.LUT R217, R3.reuse, 0x16, RZ, 0xfc, !PT ;  /* 0x0000001603d97812 */ /* 0x040fe200078efcff */
[----:B------:R-:W-:Y:S01]  /*0ec0*/  IMAD.HI.U32 R6, R12, R37, RZ ;  /* 0x000000250c067227 */ /* 0x000fe200078e00ff */
[C---:B------:R-:W-:Y:S02]  /*0ed0*/  LOP3.LUT R201, R3.reuse, 0x20, RZ, 0xfc, !PT ;  /* 0x0000002003c97812 */ /* 0x040fe400078efcff */
[----:B------:R-:W-:Y:S01]  /*0ee0*/  IABS R33, R217 ;  /* 0x000000d900217213 */ /* 0x000fe20000000000 */
[----:B------:R-:W-:Y:S01]  /*0ef0*/  IMAD R27, R4, R16, R27 ;  /* 0x00000010041b7224 */ /* 0x000fe200078e021b */
[----:B------:R-:W-:Y:S01]  /*0f00*/  IABS R43, R201 ;  /* 0x000000c9002b7213 */ /* 0x000fe20000000000 */
[----:B------:R-:W-:Y:S01]  /*0f10*/  IMAD.MOV R16, RZ, RZ, -R6 ;  /* 0x000000ffff107224 */ /* 0x000fe200078e0a06 */
[C---:B------:R-:W-:Y:S01]  /*0f20*/  LOP3.LUT R196, R3.reuse, 0x2a, RZ, 0xfc, !PT ;  /* 0x0000002a03c47812 */ /* 0x040fe200078efcff */
[----:B------:R-:W-:Y:S01]  /*0f30*/  IMAD.HI.U32 R6, R12, R41, RZ ;  /* 0x000000290c067227 */ /* 0x000fe200078e00ff */
[----:B------:R-:W-:-:S02]  /*0f40*/  LOP3.LUT R194, R3, 0x2e, RZ, 0xfc, !PT ;  /* 0x0000002e03c27812 */ /* 0x000fc400078efcff */
[----:B------:R-:W-:Y:S01]  /*0f50*/  IABS R53, R196 ;  /* 0x000000c400357213 */ /* 0x000fe20000000000 */
[----:B------:R-:W-:Y:S01]  /*0f60*/  IMAD R35, R4, R10, R35 ;  /* 0x0000000a04237224 */ /* 0x000fe200078e0223 */
[----:B------:R-:W-:Y:S01]  /*0f70*/  IABS R57, R194 ;  /* 0x000000c200397213 */ /* 0x000fe20000000000 */
[----:B------:R-:W-:Y:S01]  /*0f80*/  IMAD.HI.U32 R10, R12, R39, RZ ;  /* 0x000000270c0a7227 */ /* 0x000fe200078e00ff */
[C---:B------:R-:W-:Y:S02]  /*0f90*/  LOP3.LUT R164, R3.reuse, 0x32, RZ, 0xfc, !PT ;  /* 0x0000003203a47812 */ /* 0x040fe400078efcff */
[C---:B------:R-:W-:Y:S01]  /*0fa0*/  LOP3.LUT R163, R3.reuse, 0x34, RZ, 0xfc, !PT ;  /* 0x0000003403a37812 */ /* 0x040fe200078efcff */
[----:B------:R-:W-:Y:S01]  /*0fb0*/  IMAD.MOV R6, RZ, RZ, -R6 ;  /* 0x000000ffff067224 */ /* 0x000fe200078e0a06 */
[----:B------:R-:W-:Y:S01]  /*0fc0*/  IABS R61, R164 ;  /* 0x000000a4003d7213 */ /* 0x000fe20000000000 */
[----:B------:R-:W-:Y:S01]  /*0fd0*/  IMAD.MOV R10, RZ, RZ, -R10 ;  /* 0x000000ffff0a7224 */ /* 0x000fe200078e0a0a */
[----:B------:R-:W-:Y:S01]  /*0fe0*/  IABS R63, R163 ;  /* 0x000000a3003f7213 */ /* 0x000fe20000000000 */
[----:B------:R-:W-:Y:S01]  /*0ff0*/  IMAD R41, R4, R6, R41 ;  /* 0x0000000604297224 */ /* 0x000fe200078e0229 */
[C---:B------:R-:W-:Y:S01]  /*1000*/  LOP3.LUT R162, R3.reuse, 0x36, RZ, 0xfc, !PT ;  /* 0x0000003603a27812 */ /* 0x040fe200078efcff */
[----:B------:R-:W-:Y:S01]  /*1010*/  IMAD.HI.U32 R6, R12, R45, RZ ;  /* 0x0000002d0c067227 */ /* 0x000fe200078e00ff */
[----:B------:R-:W-:-:S02]  /*1020*/  LOP3.LUT R161, R3, 0x38, RZ, 0xfc, !PT ;  /* 0x0000003803a17812 */ /* 0x000fc400078efcff */
[----:B------:R-:W-:Y:S01]  /*1030*/  IABS R65, R162 ;  /* 0x000000a200417213 */ /* 0x000fe20000000000 */
[----:B------:R-:W-:Y:S01]  /*1040*/  IMAD R39, R4, R10, R39 ;  /* 0x0000000a04277224 */ /* 0x000fe200078e0227 */
[----:B------:R-:W-:Y:S01]  /*1050*/  IABS R67, R161 ;  /* 0x000000a100437213 */ /* 0x000fe20000000000 */
[----:B------:R-:W-:Y:S01]  /*1060*/  IMAD.MOV R10, RZ, RZ, -R6 ;  /* 0x000000ffff0a7224 */ /* 0x000fe200078e0a06 */
[C---:B------:R-:W-:Y:S01]  /*1070*/  LOP3.LUT R160, R3.reuse, 0x3a, RZ, 0xfc, !PT ;  /* 0x0000003a03a07812 */ /* 0x040fe200078efcff */
[----:B------:R-:W-:Y:S01]  /*1080*/  IMAD.HI.U32 R6, R12, R47, RZ ;  /* 0x0000002f0c067227 */ /* 0x000fe200078e00ff */
[----:B------:R-:W-:Y:S02]  /*1090*/  LOP3.LUT R159, R3, 0x3c, RZ, 0xfc, !PT ;  /* 0x0000003c039f7812 */ /* 0x000fe400078efcff */
[----:B------:R-:W-:Y:S01]  /*10a0*/  IABS R69, R160 ;  /* 0x000000a000457213 */ /* 0x000fe20000000000 */
[----:B------:R-:W-:Y:S01]  /*10b0*/  IMAD R37, R4, R16, R37 ;  /* 0x0000001004257224 */ /* 0x000fe200078e0225 */
[----:B------:R-:W-:Y:S01]  /*10c0*/  IABS R71, R159 ;  /* 0x0000009f00477213 */ /* 0x000fe20000000000 */
[----:B------:R-:W-:Y:S01]  /*10d0*/  IMAD.MOV R16, RZ, RZ, -R6 ;  /* 0x000000ffff107224 */ /* 0x000fe200078e0a06 */
[----:B------:R-:W-:Y:S01]  /*10e0*/  LOP3.LUT R212, R0, 0x2, RZ, 0xfc, !PT ;  /* 0x0000000200d47812 */ /* 0x000fe200078efcff */
[----:B------:R-:W-:Y:S01]  /*10f0*/  IMAD.HI.U32 R6, R12, R51, RZ ;  /* 0x000000330c067227 */ /* 0x000fe200078e00ff */
[----:B------:R-:W-:-:S02]  /*1100*/  LOP3.LUT R240, R0, 0x20, RZ, 0xfc, !PT ;  /* 0x0000002000f07812 */ /* 0x000fc400078efcff */
[----:B------:R-:W-:Y:S01]  /*1110*/  LOP3.LUT R239, R0, 0x22, RZ, 0xfc, !PT ;  /* 0x0000002200ef7812 */ /* 0x000fe200078efcff */
[----:B------:R-:W-:Y:S01]  /*1120*/  IMAD R45, R4, R10, R45 ;  /* 0x0000000a042d7224 */ /* 0x000fe200078e022d */
[----:B------:R-:W-:Y:S01]  /*1130*/  LOP3.LUT R203, R11, 0x70, RZ, 0xc0, !PT ;  /* 0x000000700bcb7812 */ /* 0x000fe200078ec0ff */
[----:B------:R-:W-:Y:S01]  /*1140*/  IMAD.HI.U32 R10, R12, R49, RZ ;  /* 0x000000310c0a7227 */ /* 0x000fe200078e00ff */
[C---:B------:R-:W-:Y:S02]  /*1150*/  LOP3.LUT R252, R0.reuse, 0x4, RZ, 0xfc, !PT ;  /* 0x0000000400fc7812 */ /* 0x040fe400078efcff */
[C---:B------:R-:W-:Y:S01]  /*1160*/  LOP3.LUT R251, R0.reuse, 0x6, RZ, 0xfc, !PT ;  /* 0x0000000600fb7812 */ /* 0x040fe200078efcff */
[----:B------:R-:W-:Y:S01]  /*1170*/  IMAD.MOV R6, RZ, RZ, -R6 ;  /* 0x000000ffff067224 */ /* 0x000fe200078e0a06 */
[C---:B------:R-:W-:Y:S01]  /*1180*/  LOP3.LUT R238, R0.reuse, 0x24, RZ, 0xfc, !PT ;  /* 0x0000002400ee7812 */ /* 0x040fe200078efcff */
[----:B------:R-:W-:Y:S01]  /*1190*/  IMAD.MOV R10, RZ, RZ, -R10 ;  /* 0x000000ffff0a7224 */ /* 0x000fe200078e0a0a */
[----:B------:R-:W-:Y:S01]  /*11a0*/  LOP3.LUT R237, R0, 0x26, RZ, 0xfc, !PT ;  /* 0x0000002600ed7812 */ /* 0x000fe200078efcff */
[----:B------:R-:W-:Y:S01]  /*11b0*/  IMAD R51, R4, R6, R51 ;  /* 0x0000000604337224 */ /* 0x000fe200078e0233 */
[----:B------:R-:W-:Y:S01]  /*11c0*/  LOP3.LUT R250, R0, 0x8, RZ, 0xfc, !PT ;  /* 0x0000000800fa7812 */ /* 0x000fe200078efcff */
[----:B------:R-:W-:Y:S01]  /*11d0*/  IMAD.HI.U32 R6, R12, R55, RZ ;  /* 0x000000370c067227 */ /* 0x000fe200078e00ff */
[----:B------:R-:W-:-:S02]  /*11e0*/  LOP3.LUT R249, R0, 0xa, RZ, 0xfc, !PT ;  /* 0x0000000a00f97812 */ /* 0x000fc400078efcff */
[----:B------:R-:W-:Y:S01]  /*11f0*/  LOP3.LUT R236, R0, 0x28, RZ, 0xfc, !PT ;  /* 0x0000002800ec7812 */ /* 0x000fe200078efcff */
[----:B------:R-:W-:Y:S01]  /*1200*/  IMAD R49, R4, R10, R49 ;  /* 0x0000000a04317224 */ /* 0x000fe200078e0231 */
[C---:B------:R-:W-:Y:S01]  /*1210*/  LOP3.LUT R235, R0.reuse, 0x2a, RZ, 0xfc, !PT ;  /* 0x0000002a00eb7812 */ /* 0x040fe200078efcff */
[----:B------:R-:W-:Y:S01]  /*1220*/  IMAD.MOV R10, RZ, RZ, -R6 ;  /* 0x000000ffff0a7224 */ /* 0x000fe200078e0a06 */
[----:B------:R-:W-:Y:S01]  /*1230*/  LOP3.LUT R248, R0, 0xc, RZ, 0xfc, !PT ;  /* 0x0000000c00f87812 */ /* 0x000fe200078efcff */
[----:B------:R-:W-:Y:S01]  /*1240*/  IMAD R47, R4, R16, R47 ;  /* 0x00000010042f7224 */ /* 0x000fe200078e022f */
[----:B------:R-:W-:Y:S01]  /*1250*/  LOP3.LUT R234, R0, 0x2c, RZ, 0xfc, !PT ;  /* 0x0000002c00ea7812 */ /* 0x000fe200078efcff */
[----:B------:R-:W-:Y:S01]  /*1260*/  IMAD R55, R4, R10, R55 ;  /* 0x0000000a04377224 */ /* 0x000fe200078e0237 */
[----:B------:R-:W-:Y:S01]  /*1270*/  LOP3.LUT R247, R0, 0x10, RZ, 0xfc, !PT ;  /* 0x0000001000f77812 */ /* 0x000fe200078efcff */
[----:B------:R-:W-:Y:S01]  /*1280*/  IMAD.HI.U32 R10, R12, R59, RZ ;  /* 0x0000003b0c0a7227 */ /* 0x000fe200078e00ff */
[----:B------:R-:W-:-:S02]  /*1290*/  LOP3.LUT R246, R0, 0x12, RZ, 0xfc, !PT ;  /* 0x0000001200f67812 */ /* 0x000fc400078efcff */
[C---:B------:R-:W-:Y:S01]  /*12a0*/  LOP3.LUT R233, R0.reuse, 0x30, RZ, 0xfc, !PT ;  /* 0x0000003000e97812 */ /* 0x040fe200078efcff */
[----:B------:R-:W-:Y:S01]  /*12b0*/  IMAD.MOV R16, RZ, RZ, -R10 ;  /* 0x000000ffff107224 */ /* 0x000fe200078e0a0a */
[----:B------:R-:W-:Y:S01]  /*12c0*/  LOP3.LUT R232, R0, 0x32, RZ, 0xfc, !PT ;  /* 0x0000003200e87812 */ /* 0x000fe200078efcff */
[----:B------:R-:W-:Y:S01]  /*12d0*/  IMAD.HI.U32 R10, R12, R73, RZ ;  /* 0x000000490c0a7227 */ /* 0x000fe200078e00ff */
[C---:B------:R-:W-:Y:S02]  /*12e0*/  LOP3.LUT R245, R0.reuse, 0x14, RZ, 0xfc, !PT ;  /* 0x0000001400f57812 */ /* 0x040fe400078efcff */
[C---:B------:R-:W-:Y:S01]  /*12f0*/  LOP3.LUT R243, R0.reuse, 0x16, RZ, 0xfc, !PT ;  /* 0x0000001600f37812 */ /* 0x040fe200078efcff */
[----:B------:R-:W-:Y:S01]  /*1300*/  IMAD.MOV R10, RZ, RZ, -R10 ;  /* 0x000000ffff0a7224 */ /* 0x000fe200078e0a0a */
[----:B------:R-:W-:Y:S01]  /*1310*/  LOP3.LUT R231, R0, 0x34, RZ, 0xfc, !PT ;  /* 0x0000003400e77812 */ /* 0x000fe200078efcff */
[----:B------:R-:W-:Y:S01]  /*1320*/  IMAD.HI.U32 R14, R12, R23, RZ ;  /* 0x000000170c0e7227 */ /* 0x000fe200078e00ff */
[----:B------:R-:W-:-:S02]  /*1330*/  LOP3.LUT R230, R0, 0x36, RZ, 0xfc, !PT ;  /* 0x0000003600e67812 */ /* 0x000fc400078efcff */
[----:B------:R-:W-:Y:S01]  /*1340*/  LOP3.LUT R242, R0, 0x18, RZ, 0xfc, !PT ;  /* 0x0000001800f27812 */ /* 0x000fe200078efcff */
[----:B------:R-:W-:Y:S01]  /*1350*/  IMAD R73, R4, R10, R73 ;  /* 0x0000000a04497224 */ /* 0x000fe200078e0249 */
[----:B------:R-:W-:Y:S01]  /*1360*/  LOP3.LUT R241, R0, 0x1a, RZ, 0xfc, !PT ;  /* 0x0000001a00f17812 */ /* 0x000fe200078efcff */
[----:B------:R-:W-:Y:S01]  /*1370*/  @!P3 IMAD.IADD R5, R5, 0x1, -R4 ;  /* 0x000000010505b824 */ /* 0x000fe200078e0a04 */
[C---:B------:R-:W-:Y:S01]  /*1380*/  ISETP.GT.U32.AND P3, PT, R4.reuse, R21, PT ;  /* 0x000000150400720c */ /* 0x040fe20003f64070 */
[----:B------:R-:W-:Y:S01]  /*1390*/  IMAD.MOV R14, RZ, RZ, -R14 ;  /* 0x000000ffff0e7224 */ /* 0x000fe200078e0a0e */
[C---:B------:R-:W-:Y:S01]  /*13a0*/  ISETP.GT.U32.AND P6, PT, R4.reuse, R73, PT ;  /* 0x000000490400720c */ /* 0x040fe20003fc4070 */
[--C-:B------:R-:W-:Y:S01]  /*13b0*/  @!P0 IMAD.IADD R9, R9, 0x1, -R4.reuse ;  /* 0x0000000109098824 */ /* 0x100fe200078e0a04 */
[----:B------:R-:W-:Y:S01]  /*13c0*/  ISETP.GT.U32.AND P0, PT, R4, R5, PT ;  /* 0x000000050400720c */ /* 0x000fe20003f04070 */
[--C-:B------:R-:W-:Y:S01]  /*13d0*/  @!P2 IMAD.IADD R13, R13, 0x1, -R4.reuse ;  /* 0x000000010d0da824 */ /* 0x100fe200078e0a04 */
[----:B------:R-:W-:Y:S01]  /*13e0*/  LOP3.LUT R229, R0, 0x38, RZ, 0xfc, !PT ;  /* 0x0000003800e57812 */ /* 0x000fe200078efcff */
[----:B------:R-:W-:Y:S01]  /*13f0*/  IMAD R23, R4, R14, R23 ;  /* 0x0000000e04177224 */ /* 0x000fe200078e0217 */
[----:B------:R-:W-:Y:S01]  /*1400*/  LOP3.LUT R211, R0, 0x3a, RZ, 0xfc, !PT ;  /* 0x0000003a00d37812 */ /* 0x000fe200078efcff */
[--C-:B------:R-:W-:Y:S01]  /*1410*/  @!P5 IMAD.IADD R15, R15, 0x1, -R4.reuse ;  /* 0x000000010f0fd824 */ /* 0x100fe200078e0a04 */
[C---:B------:R-:W-:Y:S01]  /*1420*/  ISETP.GT.U32.AND P5, PT, R4.reuse, R9, PT ;  /* 0x000000090400720c */ /* 0x040fe20003fa4070 */
[--C-:B------:R-:W-:Y:S01]  /*1430*/  @!P4 IMAD.IADD R17, R17, 0x1, -R4.reuse ;  /* 0x000000011111c824 */ /* 0x100fe200078e0a04 */
[C---:B------:R-:W-:Y:S01]  /*1440*/  ISETP.GT.U32.AND P4, PT, R4.reuse, R13, PT ;  /* 0x0000000d0400720c */ /* 0x040fe20003f84070 */
[--C-:B------:R-:W-:Y:S01]  /*1450*/  @!P3 IMAD.IADD R21, R21, 0x1, -R4.reuse ;  /* 0x000000011515b824 */ /* 0x100fe200078e0a04 */
[C---:B------:R-:W-:Y:S01]  /*1460*/  ISETP.GT.U32.AND P3, PT, R4.reuse, R15, PT ;  /* 0x0000000f0400720c */ /* 0x040fe20003f64070 */
[--C-:B------:R-:W-:Y:S01]  /*1470*/  @!P6 IMAD.IADD R73, R73, 0x1, -R4.reuse ;  /* 0x000000014949e824 */ /* 0x100fe200078e0a04 */
[C---:B------:R-:W-:Y:S01]  /*1480*/  ISETP.GT.U32.AND P6, PT, R4.reuse, R23, PT ;  /* 0x000000170400720c */ /* 0x040fe20003fc4070 */
[----:B------:R-:W-:Y:S01]  /*1490*/  @!P0 IMAD.IADD R5, R5, 0x1, -R4 ;  /* 0x0000000105058824 */ /* 0x000fe200078e0a04 */
[----:B------:R-:W-:Y:S01]  /*14a0*/  ISETP.GT.U32.AND P0, PT, R4, R17, PT ;  /* 0x000000110400720c */ /* 0x000fe20003f04070 */
[----:B------:R-:W-:Y:S01]  /*14b0*/  IMAD.HI.U32 R14, R12, R33, RZ ;  /* 0x000000210c0e7227 */ /* 0x000fe200078e00ff */
[----:B------:R-:W-:-:S02]  /*14c0*/  ISETP.GT.U32.AND P2, PT, R4, R73, PT ;  /* 0x000000490400720c */ /* 0x000fc40003f44070 */
[----:B------:R-:W-:Y:S01]  /*14d0*/  LOP3.LUT R210, R0, 0x3c, RZ, 0xfc, !PT ;  /* 0x0000003c00d27812 */ /* 0x000fe200078efcff */
[----:B------:R-:W-:Y:S02]  /*14e0*/  IMAD.MOV R14, RZ, RZ, -R14 ;  /* 0x000000ffff0e7224 */ /* 0x000fe400078e0a0e */
[--C-:B------:R-:W-:Y:S01]  /*14f0*/  @!P5 IMAD.IADD R9, R9, 0x1, -R4.reuse ;  /* 0x000000010909d824 */ /* 0x100fe200078e0a04 */
[C---:B------:R-:W-:Y:S01]  /*1500*/  ISETP.GT.U32.AND P5, PT, R4.reuse, R25, PT ;  /* 0x000000190400720c */ /* 0x040fe20003fa4070 */
[--C-:B------:R-:W-:Y:S01]  /*1510*/  @!P4 IMAD.IADD R13, R13, 0x1, -R4.reuse ;  /* 0x000000010d0dc824 */ /* 0x100fe200078e0a04 */
[C---:B------:R-:W-:Y:S01]  /*1520*/  ISETP.GT.U32.AND P4, PT, R4.reuse, R27, PT ;  /* 0x0000001b0400720c */ /* 0x040fe20003f84070 */
[--C-:B------:R-:W-:Y:S02]  /*1530*/  @!P6 IMAD.IADD R23, R23, 0x1, -R4.reuse ;  /* 0x000000011717e824 */ /* 0x100fe400078e0a04 */
[C---:B------:R-:W-:Y:S02]  /*1540*/  IMAD R33, R4.reuse, R14, R33 ;  /* 0x0000000e04217224 */ /* 0x040fe400078e0221 */
        /* <DEDUP_REMOVED lines=10> */
[----:B------:R-:W-:-:S03]  /*15f0*/  IMAD.HI.U32 R14, R12, R43, RZ ;  /* 0x0000002b0c0e7227 */ /* 0x000fc600078e00ff */
[C---:B------:R-:W-:Y:S01]  /*1600*/  ISETP.GT.U32.AND P4, PT, R4.reuse, R27, PT ;  /* 0x0000001b0400720c */ /* 0x040fe20003f84070 */
[--C-:B------:R-:W-:Y:S01]  /*1610*/  @!P2 IMAD.IADD R21, R21, 0x1, -R4.reuse ;  /* 0x000000011515a824 */ /* 0x100fe200078e0a04 */
[C---:B------:R-:W-:Y:S01]  /*1620*/  ISETP.GT.U32.AND P2, PT, R4.reuse, R33, PT ;  /* 0x000000210400720c */ /* 0x040fe20003f44070 */
[--C-:B------:R-:W-:Y:S01]  /*1630*/  @!P3 IMAD.IADD R29, R29, 0x1, -R4.reuse ;  /* 0x000000011d1db824 */ /* 0x100fe200078e0a04 */
[C---:B------:R-:W-:Y:S01]  /*1640*/  ISETP.GT.U32.AND P3, PT, R4.reuse, R37, PT ;  /* 0x000000250400720c */ /* 0x040fe20003f64070 */
[--C-:B------:R-:W-:Y:S01]  /*1650*/  @!P6 IMAD.IADD R23, R23, 0x1, -R4.reuse ;  /* 0x000000011717e824 */ /* 0x100fe200078e0a04 */
[C---:B------:R-:W-:Y:S01]  /*1660*/  ISETP.GT.U32.AND P6, PT, R4.reuse, R25, PT ;  /* 0x000000190400720c */ /* 0x040fe20003fc4070 */
[--C-:B------:R-:W-:Y:S01]  /*1670*/  @!P0 IMAD.IADD R31, R31, 0x1, -R4.reuse ;  /* 0x000000011f1f8824 */ /* 0x100fe200078e0a04 */
[----:B------:R-:W-:Y:S01]  /*1680*/  ISETP.GT.U32.AND P0, PT, R4, R39, PT ;  /* 0x000000270400720c */ /* 0x000fe20003f04070 */
[----:B------:R-:W-:Y:S02]  /*1690*/  @!P5 IMAD.IADD R35, R35, 0x1, -R4 ;  /* 0x000000012323d824 */ /* 0x000fe400078e0a04 */
[----:B------:R-:W-:-:S02]  /*16a0*/  IMAD.MOV R14, RZ, RZ, -R14 ;  /* 0x000000ffff0e7224 */ /* 0x000fc400078e0a0e */
        /* <DEDUP_REMOVED lines=9> */
[C---:B------:R-:W-:Y:S01]  /*1740*/  ISETP.GT.U32.AND P5, PT, R4.reuse, R33, PT ;  /* 0x000000210400720c */ /* 0x040fe20003fa4070 */
[----:B------:R-:W-:-:S02]  /*1750*/  IMAD R43, R4, R14, R43 ;  /* 0x0000000e042b7224 */ /* 0x000fc400078e022b */
[----:B------:R-:W-:Y:S01]  /*1760*/  IMAD.HI.U32 R14, R12, R53, RZ ;  /* 0x000000350c0e7227 */ /* 0x000fe200078e00ff */
[----:B------:R-:W-:-:S03]  /*1770*/  ISETP.GT.U32.AND P0, PT, R4, R39, PT ;  /* 0x000000270400720c */ /* 0x000fc60003f04070 */
        /* <DEDUP_REMOVED lines=8> */
[----:B------:R-:W-:Y:S02]  /*1800*/  IMAD.MOV R14, RZ, RZ, -R14 ;  /* 0x000000ffff0e7224 */ /* 0x000fe400078e0a0e */
[----:B------:R-:W-:Y:S01]  /*1810*/  @!P0 IMAD.IADD R39, R39, 0x1, -R4 ;  /* 0x0000000127278824 */ /* 0x000fe200078e0a04 */
[----:B------:R-:W-:Y:S01]  /*1820*/  ISETP.GT.U32.AND P0, PT, R4, R51, PT ;  /* 0x000000330400720c */ /* 0x000fe20003f04070 */
[----:B------:R-:W-:-:S04]  /*1830*/  IMAD.HI.U32 R6, R12, R57, RZ ;  /* 0x000000390c067227 */ /* 0x000fc800078e00ff */
[--C-:B------:R-:W-:Y:S01]  /*1840*/  @!P2 IMAD.IADD R37, R37, 0x1, -R4.reuse ;  /* 0x000000012525a824 */ /* 0x100fe200078e0a04 */
[C---:B------:R-:W-:Y:S01]  /*1850*/  ISETP.GT.U32.AND P2, PT, R4.reuse, R49, PT ;  /* 0x000000310400720c */ /* 0x040fe20003f44070 */
[C---:B------:R-:W-:Y:S02]  /*1860*/  IMAD R53, R4.reuse, R14, R53 ;  /* 0x0000000e04357224 */ /* 0x040fe400078e0235 */
[--C-:B------:R-:W-:Y:S01]  /*1870*/  @!P4 IMAD.IADD R45, R45, 0x1, -R4.reuse ;  /* 0x000000012d2dc824 */ /* 0x100fe200078e0a04 */
[C---:B------:R-:W-:Y:S01]  /*1880*/  ISETP.GT.U32.AND P4, PT, R4.reuse, R55, PT ;  /* 0x000000370400720c */ /* 0x040fe20003f84070 */
[----:B------:R-:W-:Y:S02]  /*1890*/  @!P3 IMAD.IADD R47, R47, 0x1, -R4 ;  /* 0x000000012f2fb824 */ /* 0x000fe400078e0a04 */
[----:B------:R-:W-:Y:S01]  /*18a0*/  IMAD.MOV R14, RZ, RZ, -R6 ;  /* 0x000000ffff0e7224 */ /* 0x000fe200078e0a06 */
[----:B------:R-:W-:Y:S01]  /*18b0*/  ISETP.GT.U32.AND P3, PT, R4, R45, PT ;  /* 0x0000002d0400720c */ /* 0x000fe20003f64070 */
[----:B------:R-:W-:-:S04]  /*18c0*/  IMAD.HI.U32 R6, R12, R61, RZ ;  /* 0x0000003d0c067227 */ /* 0x000fc800078e00ff */
[--C-:B------:R-:W-:Y:S01]  /*18d0*/  @!P6 IMAD.IADD R43, R43, 0x1, -R4.reuse ;  /* 0x000000012b2be824 */ /* 0x100fe200078e0a04 */
[C---:B------:R-:W-:Y:S01]  /*18e0*/  ISETP.GT.U32.AND P6, PT, R4.reuse, R53, PT ;  /* 0x000000350400720c */ /* 0x040fe20003fc4070 */
[----:B------:R-:W-:Y:S01]  /*18f0*/  @!P2 IMAD.IADD R49, R49, 0x1, -R4 ;  /* 0x000000013131a824 */ /* 0x000fe200078e0a04 */
[C---:B------:R-:W-:Y:S01]  /*1900*/  ISETP.GT.U32.AND P2, PT, R4.reuse, R47, PT ;  /* 0x0000002f0400720c */ /* 0x040fe20003f44070 */
[----:B------:R-:W-:Y:S02]  /*1910*/  IMAD.MOV R6, RZ, RZ, -R6 ;  /* 0x000000ffff067224 */ /* 0x000fe400078e0a06 */
[----:B------:R-:W-:Y:S01]  /*1920*/  @!P0 IMAD.IADD R51, R51, 0x1, -R4 ;  /* 0x0000000133338824 */ /* 0x000fe200078e0a04 */
[C---:B------:R-:W-:Y:S01]  /*1930*/  ISETP.GT.U32.AND P0, PT, R4.reuse, R49, PT ;  /* 0x000000310400720c */ /* 0x040fe20003f04070 */
[----:B------:R-:W-:Y:S02]  /*1940*/  IMAD R61, R4, R6, R61 ;  /* 0x00000006043d7224 */ /* 0x000fe400078e023d */
[----:B------:R-:W-:-:S04]  /*1950*/  IMAD.HI.U32 R6, R12, R63, RZ ;  /* 0x0000003f0c067227 */ /* 0x000fc800078e00ff */
[----:B------:R-:W-:Y:S01]  /*1960*/  @!P5 IMAD.IADD R33, R33, 0x1, -R4 ;  /* 0x000000012121d824 */ /* 0x000fe200078e0a04 */
[C---:B------:R-:W-:Y:S01]  /*1970*/  ISETP.GT.U32.AND P5, PT, R4.reuse, R41, PT ;  /* 0x000000290400720c */ /* 0x040fe20003fa4070 */
[C---:B------:R-:W-:Y:S02]  /*1980*/  IMAD R57, R4.reuse, R14, R57 ;  /* 0x0000000e04397224 */ /* 0x040fe400078e0239 */
[C---:B------:R-:W-:Y:S02]  /*1990*/  IMAD R59, R4.reuse, R16, R59 ;  /* 0x00000010043b7224 */ /* 0x040fe400078e023b */
[----:B------:R-:W-:Y:S02]  /*19a0*/  IMAD.MOV R10, RZ, RZ, -R6 ;  /* 0x000000ffff0a7224 */ /* 0x000fe400078e0a06 */
[----:B------:R-:W-:Y:S01]  /*19b0*/  @!P6 IMAD.IADD R53, R53, 0x1, -R4 ;  /* 0x000000013535e824 */ /* 0x000fe200078e0a04 */
[----:B------:R-:W-:Y:S01]  /*19c0*/  ISETP.GT.U32.AND P6, PT, R4, R51, PT ;  /* 0x000000330400720c */ /* 0x000fe20003fc4070 */
[----:B------:R-:W-:-:S04]  /*19d0*/  IMAD.HI.U32 R6, R12, R65, RZ ;  /* 0x000000410c067227 */ /* 0x000fc800078e00ff */
[--C-:B------:R-:W-:Y:S01]  /*19e0*/  @!P3 IMAD.IADD R45, R45, 0x1, -R4.reuse ;  /* 0x000000012d2db824 */ /* 0x100fe200078e0a04 */
[C---:B------:R-:W-:Y:S01]  /*19f0*/  ISETP.GT.U32.AND P3, PT, R4.reuse, R57, PT ;  /* 0x000000390400720c */ /* 0x040fe20003f64070 */
[----:B------:R-:W-:Y:S01]  /*1a00*/  @!P2 IMAD.IADD R47, R47, 0x1, -R4 ;  /* 0x000000012f2fa824 */ /* 0x000fe200078e0a04 */
[C---:B------:R-:W-:Y:S01]  /*1a10*/  ISETP.GT.U32.AND P2, PT, R4.reuse, R59, PT ;  /* 0x0000003b0400720c */ /* 0x040fe20003f44070 */
[----:B------:R-:W-:Y:S02]  /*1a20*/  IMAD R63, R4, R10, R63 ;  /* 0x0000000a043f7224 */ /* 0x000fe400078e023f */
[----:B------:R-:W-:-:S04]  /*1a30*/  IMAD.HI.U32 R10, R12, R67, RZ ;  /* 0x000000430c0a7227 */ /* 0x000fc800078e00ff */
[----:B------:R-:W-:Y:S01]  /*1a40*/  @!P4 IMAD.IADD R55, R55, 0x1, -R4 ;  /* 0x000000013737c824 */ /* 0x000fe200078e0a04 */
[C---:B------:R-:W-:Y:S01]  /*1a50*/  ISETP.GT.U32.AND P4, PT, R4.reuse, R53, PT ;  /* 0x000000350400720c */ /* 0x040fe20003f84070 */
[----:B------:R-:W-:Y:S02]  /*1a60*/  IMAD.MOV R6, RZ, RZ, -R6 ;  /* 0x000000ffff067224 */ /* 0x000fe400078e0a06 */
[----:B------:R-:W-:Y:S01]  /*1a70*/  @!P0 IMAD.IADD R49, R49, 0x1, -R4 ;  /* 0x0000000131318824 */ /* 0x000fe200078e0a04 */
[C---:B------:R-:W-:Y:S01]  /*1a80*/  ISETP.GT.U32.AND P0, PT, R4.reuse, R61, PT ;  /* 0x0000003d0400720c */ /* 0x040fe20003f04070 */
[----:B------:R-:W-:Y:S02]  /*1a90*/  IMAD.MOV R10, RZ, RZ, -R10 ;  /* 0x000000ffff0a7224 */ /* 0x000fe400078e0a0a */
[----:B------:R-:W-:Y:S02]  /*1aa0*/  IMAD R65, R4, R6, R65 ;  /* 0x0000000604417224 */ /* 0x000fe400078e0241 */
[----:B------:R-:W-:-:S04]  /*1ab0*/  IMAD.HI.U32 R6, R12, R69, RZ ;  /* 0x000000450c067227 */ /* 0x000fc800078e00ff */
[----:B------:R-:W-:Y:S01]  /*1ac0*/  @!P5 IMAD.IADD R41, R41, 0x1, -R4 ;  /* 0x000000012929d824 */ /* 0x000fe200078e0a04 */
[C---:B------:R-:W-:Y:S01]  /*1ad0*/  ISETP.GT.U32.AND P5, PT, R4.reuse, R43, PT ;  /* 0x0000002b0400720c */ /* 0x040fe20003fa4070 */
[C---:B------:R-:W-:Y:S02]  /*1ae0*/  IMAD R67, R4.reuse, R10, R67 ;  /* 0x0000000a04437224 */ /* 0x040fe400078e0243 */
[----:B------:R-:W-:Y:S02]  /*1af0*/  IMAD.MOV R6, RZ, RZ, -R6 ;  /* 0x000000ffff067224 */ /* 0x000fe400078e0a06 */
[--C-:B------:R-:W-:Y:S01]  /*1b00*/  @!P6 IMAD.IADD R51, R51, 0x1, -R4.reuse ;  /* 0x000000013333e824 */ /* 0x100fe200078e0a04 */
[C---:B------:R-:W-:Y:S01]  /*1b10*/  ISETP.GT.U32.AND P6, PT, R4.reuse, R63, PT ;  /* 0x0000003f0400720c */ /* 0x040fe20003fc4070 */
[--C-:B------:R-:W-:Y:S01]  /*1b20*/  @!P3 IMAD.IADD R57, R57, 0x1, -R4.reuse ;  /* 0x000000013939b824 */ /* 0x100fe200078e0a04 */
[----:B------:R-:W-:Y:S01]  /*1b30*/  ISETP.GT.U32.AND P3, PT, R4, R67, PT ;  /* 0x000000430400720c */ /* 0x000fe20003f64070 */
[----:B------:R-:W-:-:S02]  /*1b40*/  @!P2 IMAD.IADD R59, R59, 0x1, -R4 ;  /* 0x000000013b3ba824 */ /* 0x000fc400078e0a04 */
[C---:B------:R-:W-:Y:S02]  /*1b50*/  IMAD R69, R4.reuse, R6, R69 ;  /* 0x0000000604457224 */ /* 0x040fe400078e0245 */
[--C-:B------:R-:W-:Y:S01]  /*1b60*/  @!P4 IMAD.IADD R53, R53, 0x1, -R4.reuse ;  /* 0x000000013535c824 */ /* 0x100fe200078e0a04 */
[C---:B------:R-:W-:Y:S01]  /*1b70*/  ISETP.GT.U32.AND P4, PT, R4.reuse, R65, PT ;  /* 0x000000410400720c */ /* 0x040fe20003f84070 */
[--C-:B------:R-:W-:Y:S01]  /*1b80*/  @!P0 IMAD.IADD R61, R61, 0x1, -R4.reuse ;  /* 0x000000013d3d8824 */ /* 0x100fe200078e0a04 */
[C---:B------:R-:W-:Y:S01]  /*1b90*/  ISETP.GT.U32.AND P0, PT, R4.reuse, R59, PT ;  /* 0x0000003b0400720c */ /* 0x040fe20003f04070 */
[----:B------:R-:W-:Y:S01]  /*1ba0*/  @!P5 IMAD.IADD R43, R43, 0x1, -R4 ;  /* 0x000000012b2bd824 */ /* 0x000fe200078e0a04 */
[----:B------:R-:W-:Y:S01]  /*1bb0*/  ISETP.GT.U32.AND P2, PT, R4, R69, PT ;  /* 0x000000450400720c */ /* 0x000fe20003f44070 */
[----:B------:R-:W-:Y:S01]  /*1bc0*/  IMAD.HI.U32 R12, R12, R71, RZ ;  /* 0x000000470c0c7227 */ /* 0x000fe200078e00ff */
[----:B------:R-:W-:-:S03]  /*1bd0*/  ISETP.GT.U32.AND P5, PT, R4, R55, PT ;  /* 0x000000370400720c */ /* 0x000fc60003fa4070 */
[----:B------:R-:W-:Y:S01]  /*1be0*/  @!P6 IMAD.IADD R63, R63, 0x1, -R4 ;  /* 0x000000013f3fe824 */ /* 0x000fe200078e0a04 */
[C---:B------:R-:W-:Y:S01]  /*1bf0*/  ISETP.GT.U32.AND P6, PT, R4.reuse, R61, PT ;  /* 0x0000003d0400720c */ /* 0x040fe20003fc4070 */
[----:B------:R-:W-:Y:S02]  /*1c00*/  IMAD.MOV R12, RZ, RZ, -R12 ;  /* 0x000000ffff0c7224 */ /* 0x000fe400078e0a0c */
[--C-:B------:R-:W-:Y:S02]  /*1c10*/  @!P3 IMAD.IADD R67, R67, 0x1, -R4.reuse ;  /* 0x000000014343b824 */ /* 0x100fe400078e0a04 */
[--C-:B------:R-:W-:Y:S01]  /*1c20*/  @!P4 IMAD.IADD R65, R65, 0x1, -R4.reuse ;  /* 0x000000014141c824 */ /* 0x100fe200078e0a04 */
[C---:B------:R-:W-:Y:S01]  /*1c30*/  ISETP.GT.U32.AND P4, PT, R4.reuse, R63, PT ;  /* 0x0000003f0400720c */ /* 0x040fe20003f84070 */
[C---:B------:R-:W-:Y:S02]  /*1c40*/  IMAD R71, R4.reuse, R12, R71 ;  /* 0x0000000c04477224 */ /* 0x040fe400078e0247 */
[--C-:B------:R-:W-:Y:S01]  /*1c50*/  @!P0 IMAD.IADD R59, R59, 0x1, -R4.reuse ;  /* 0x000000013b3b8824 */ /* 0x100fe200078e0a04 */
[C---:B------:R-:W-:Y:S01]  /*1c60*/  ISETP.GT.U32.AND P0, PT, R4.reuse, R67, PT ;  /* 0x000000430400720c */ /* 0x040fe20003f04070 */
[--C-:B------:R-:W-:Y:S01]  /*1c70*/  @!P2 IMAD.IADD R69, R69, 0x1, -R4.reuse ;  /* 0x000000014545a824 */ /* 0x100fe200078e0a04 */
[C---:B------:R-:W-:Y:S01]  /*1c80*/  ISETP.GT.U32.AND P2, PT, R4.reuse, R65, PT ;  /* 0x000000410400720c */ /* 0x040fe20003f44070 */
[----:B------:R-:W-:Y:S01]  /*1c90*/  VIADD R157, R207, UR4 ;  /* 0x00000004cf9d7c36 */ /* 0x000fe20008000000 */
[C---:B------:R-:W-:Y:S01]  /*1ca0*/  ISETP.GT.U32.AND P3, PT, R4.reuse, R71, PT ;  /* 0x000000470400720c */ /* 0x040fe20003f64070 */
[--C-:B------:R-:W-:Y:S01]  /*1cb0*/  @!P5 IMAD.IADD R55, R55, 0x1, -R4.reuse ;  /* 0x000000013737d824 */ /* 0x100fe200078e0a04 */
[----:B------:R-:W-:Y:S01]  /*1cc0*/  ISETP.GT.U32.AND P5, PT, R4, R57, PT ;  /* 0x000000390400720c */ /* 0x000fe20003fa4070 */
[--C-:B------:R-:W-:Y:S01]  /*1cd0*/  @!P6 IMAD.IADD R61, R61, 0x1, -R4.reuse ;  /* 0x000000013d3de824 */ /* 0x100fe200078e0a04 */
[----:B------:R-:W-:Y:S01]  /*1ce0*/  IABS R12, R157 ;  /* 0x0000009d000c7213 */ /* 0x000fe20000000000 */
[----:B------:R-:W-:Y:S01]  /*1cf0*/  @!P4 IMAD.IADD R63, R63, 0x1, -R4 ;  /* 0x000000013f3fc824 */ /* 0x000fe200078e0a04 */
[----:B------:R-:W-:Y:S01]  /*1d00*/  ISETP.GE.AND P4, PT, R3, RZ, PT ;  /* 0x000000ff0300720c */ /* 0x000fe20003f86270 */
[----:B------:R-:W-:Y:S01]  /*1d10*/  IMAD.U32 R10, RZ, RZ, UR24 ;  /* 0x00000018ff0a7e24 */ /* 0x000fe2000f8e00ff */
[----:B------:R-:W-:Y:S01]  /*1d20*/  ISETP.GE.AND P6, PT, R20, UR12, PT ;  /* 0x0000000c14007c0c */ /* 0x000fe2000bfc6270 */
[----:B------:R-:W-:Y:S01]  /*1d30*/  IMAD.HI.U32 R8, R8, R12, RZ ;  /* 0x0000000c08087227 */ /* 0x000fe200078e00ff */
[----:B------:R-:W-:-:S02]  /*1d40*/  ULDC UR4, c[0x0][0x240] ;  /* 0x0000900000047ab9 */ /* 0x000fc40000000800 */
[----:B------:R-:W-:Y:S01]  /*1d50*/  SEL R6, RZ, UR14, P6 ;  /* 0x0000000eff067c07 */ /* 0x000fe2000b000000 */
[--C-:B------:R-:W-:Y:S01]  /*1d60*/  @!P0 IMAD.IADD R67, R67, 0x1, -R4.reuse ;  /* 0x0000000143438824 */ /* 0x100fe200078e0a04 */
[----:B------:R-:W-:Y:S01]  /*1d70*/  ISETP.GE.AND P0, PT, R225, RZ, PT ;  /* 0x000000ffe100720c */ /* 0x000fe20003f06270 */
[----:B------:R-:W-:Y:S01]  /*1d80*/  @!P2 IMAD.IADD R65, R65, 0x1, -R4 ;  /* 0x000000014141a824 */ /* 0x000fe200078e0a04 */
[----:B------:R-:W-:Y:S01]  /*1d90*/  ISETP.GE.AND P2, PT, R226, RZ, PT ;  /* 0x000000ffe200720c */ /* 0x000fe20003f46270 */
[----:B------:R-:W-:Y:S01]  /*1da0*/  IMAD.MOV R8, RZ, RZ, -R8 ;  /* 0x000000ffff087224 */ /* 0x000fe200078e0a08 */
[----:B------:R-:W-:Y:S01]  /*1db0*/  ISETP.NE.U32.AND P6, PT, R6, RZ, PT ;  /* 0x000000ff0600720c */ /* 0x000fe20003fc5070 */
[--C-:B------:R-:W-:Y:S01]  /*1dc0*/  @!P3 IMAD.IADD R71, R71, 0x1, -R4.reuse ;  /* 0x000000014747b824 */ /* 0x100fe200078e0a04 */
[----:B------:R-:W-:Y:S01]  /*1dd0*/  ISETP.GE.AND P3, PT, R227, RZ, PT ;  /* 0x000000ffe300720c */ /* 0x000fe20003f66270 */
[----:B------:R-:W-:Y:S01]  /*1de0*/  @!P5 IMAD.IADD R57, R57, 0x1, -R4 ;  /* 0x000000013939d824 */ /* 0x000fe200078e0a04 */
[----:B------:R-:W-:Y:S01]  /*1df0*/  ISETP.GT.U32.AND P5, PT, R4, R69, PT ;  /* 0x000000450400720c */ /* 0x000fe20003fa4070 */
[----:B------:R-:W-:-:S02]  /*1e00*/  IMAD R12, R7, R8, R12 ;  /* 0x00000008070c7224 */ /* 0x000fc400078e020c */
[----:B------:R-:W-:Y:S02]  /*1e10*/  IMAD.MOV.U32 R8, RZ, RZ, R5 ;  /* 0x000000ffff087224 */ /* 0x000fe400078e0005 */
[----:B------:R-:W-:Y:S01]  /*1e20*/  @!P0 IMAD.MOV R15, RZ, RZ, -R15 ;  /* 0x000000ffff0f8224 */ /* 0x000fe200078e0a0f */
[----:B------:R-:W-:Y:S01]  /*1e30*/  ISETP.GE.AND P0, PT, R220, RZ, PT ;  /* 0x000000ffdc00720c */ /* 0x000fe20003f06270 */
[----:B------:R-:W-:Y:S01]  /*1e40*/  @!P4 IMAD.MOV R8, RZ, RZ, -R8 ;  /* 0x000000ffff08c224 */ /* 0x000fe200078e0a08 */
[----:B------:R-:W-:Y:S01]  /*1e50*/  ISETP.GE.AND P4, PT, R223, RZ, PT ;  /* 0x000000ffdf00720c */ /* 0x000fe20003f86270 */
[----:B------:R-:W-:Y:S01]  /*1e60*/  @!P2 IMAD.MOV R13, RZ, RZ, -R13 ;  /* 0x000000ffff0da224 */ /* 0x000fe200078e0a0d */
[----:B------:R-:W-:Y:S01]  /*1e70*/  ISETP.GE.AND P2, PT, R221, RZ, PT ;  /* 0x000000ffdd00720c */ /* 0x000fe20003f46270 */
[----:B------:R-:W-:Y:S01]  /*1e80*/  @!P3 IMAD.MOV R9, RZ, RZ, -R9 ;  /* 0x000000ffff09b224 */ /* 0x000fe200078e0a09 */
[----:B------:R-:W-:Y:S01]  /*1e90*/  ISETP.GE.AND P3, PT, R222, RZ, PT ;  /* 0x000000ffde00720c */ /* 0x000fe20003f66270 */
[----:B------:R-:W-:Y:S01]  /*1ea0*/  @!P5 IMAD.IADD R69, R69, 0x1, -R4 ;  /* 0x000000014545d824 */ /* 0x000fe200078e0a04 */
[----:B------:R-:W-:Y:S01]  /*1eb0*/  ISETP.GE.AND P5, PT, R224, RZ, PT ;  /* 0x000000ffe000720c */ /* 0x000fe20003fa6270 */
[----:B------:R-:W-:-:S02]  /*1ec0*/  IMAD.U32 R5, RZ, RZ, UR24 ;  /* 0x00000018ff057e24 */ /* 0x000fc4000f8e00ff */
[----:B------:R-:W-:Y:S02]  /*1ed0*/  IMAD.U32 R16, RZ, RZ, UR24 ;  /* 0x00000018ff107e24 */ /* 0x000fe4000f8e00ff */
        /* <DEDUP_REMOVED lines=10> */
[----:B------:R-:W-:-:S02]  /*1f80*/  IMAD.SHL.U32 R11, R104, 0x4, RZ ;  /* 0x00000004680b7824 */ /* 0x000fc400078e00ff */
[----:B------:R-:W-:Y:S02]  /*1f90*/  IMAD.IADD R19, R203, 0x1, R19 ;  /* 0x00000001cb137824 */ /* 0x000fe400078e0213 */
        /* <DEDUP_REMOVED lines=10> */
[C---:B------:R-:W-:Y:S01]  /*2040*/  VIADD R244, R19.reuse, UR7 ;  /* 0x0000000713f47c36 */ /* 0x040fe20008000000 */
[----:B------:R-:W-:-:S03]  /*2050*/  LOP3.LUT R209, R19, 0x10, RZ, 0x3c, !PT ;  /* 0x0000001013d17812 */ /* 0x000fc600078e3cff */
[----:B------:R-:W-:Y:S01]  /*2060*/  @!P0 IMAD.MOV R47, RZ, RZ, -R47 ;  /* 0x000000ffff2f8224 */ /* 0x000fe200078e0a2f */
[----:B------:R-:W-:Y:S01]  /*2070*/  ISETP.GE.AND P0, PT, R195, RZ, PT ;  /* 0x000000ffc300720c */ /* 0x000fe20003f06270 */
[----:B------:R-:W-:Y:S01]  /*2080*/  @!P4 IMAD.MOV R41, RZ, RZ, -R41 ;  /* 0x000000ffff29c224 */ /* 0x000fe200078e0a29 */
[----:B------:R-:W-:Y:S01]  /*2090*/  ISETP.GE.AND P4, PT, R197, RZ, PT ;  /* 0x000000ffc500720c */ /* 0x000fe20003f86270 */
[----:B------:R-:W-:Y:S01]  /*20a0*/  @!P2 IMAD.MOV R45, RZ, RZ, -R45 ;  /* 0x000000ffff2da224 */ /* 0x000fe200078e0a2d */
[----:B------:R-:W-:Y:S01]  /*20b0*/  ISETP.GE.AND P2, PT, R196, RZ, PT ;  /* 0x000000ffc400720c */ /* 0x000fe20003f46270 */
[----:B------:R-:W-:Y:S01]  /*20c0*/  @!P3 IMAD.MOV R43, RZ, RZ, -R43 ;  /* 0x000000ffff2bb224 */ /* 0x000fe200078e0a2b */
[----:B------:R-:W-:Y:S01]  /*20d0*/  ISETP.GT.U32.AND P3, PT, R4, R71, PT ;  /* 0x000000470400720c */ /* 0x000fe20003f64070 */
[----:B------:R-:W-:Y:S01]  /*20e0*/  @!P5 IMAD.MOV R39, RZ, RZ, -R39 ;  /* 0x000000ffff27d224 */ /* 0x000fe200078e0a27 */
[----:B------:R-:W-:Y:S01]  /*20f0*/  ISETP.GE.AND P5, PT, R198, RZ, PT ;  /* 0x000000ffc600720c */ /* 0x000fe20003fa6270 */
[----:B------:R-:W-:Y:S01]  /*2100*/  VIADD R216, R209, UR7 ;  /* 0x00000007d1d87c36 */ /* 0x000fe20008000000 */
[----:B------:R-:W-:-:S03]  /*2110*/  LOP3.LUT R209, R0, 0x1c, RZ, 0xfc, !PT ;  /* 0x0000001c00d17812 */ /* 0x000fc600078efcff */
[----:B------:R-:W-:Y:S01]  /*2120*/  @!P0 IMAD.MOV R55, RZ, RZ, -R55 ;  /* 0x000000ffff378224 */ /* 0x000fe200078e0a37 */
[----:B------:R-:W-:Y:S01]  /*2130*/  ISETP.GE.AND P0, PT, R164, RZ, PT ;  /* 0x000000ffa400720c */ /* 0x000fe20003f06270 */
[----:B------:R-:W-:Y:S01]  /*2140*/  @!P4 IMAD.MOV R51, RZ, RZ, -R51 ;  /* 0x000000ffff33c224 */ /* 0x000fe200078e0a33 */
[----:B------:R-:W-:Y:S01]  /*2150*/  ISETP.GT.U32.AND P4, PT, R7, R12, PT ;  /* 0x0000000c0700720c */ /* 0x000fe20003f84070 */
[----:B------:R-:W-:Y:S01]  /*2160*/  @!P2 IMAD.MOV R53, RZ, RZ, -R53 ;  /* 0x000000ffff35a224 */ /* 0x000fe200078e0a35 */
[----:B------:R-:W-:Y:S01]  /*2170*/  ISETP.GE.AND P2, PT, R165, RZ, PT ;  /* 0x000000ffa500720c */ /* 0x000fe20003f46270 */
[----:B------:R-:W-:Y:S01]  /*2180*/  @!P3 IMAD.IADD R71, R71, 0x1, -R4 ;  /* 0x000000014747b824 */ /* 0x000fe200078e0a04 */
[----:B------:R-:W-:Y:S01]  /*2190*/  ISETP.GE.AND P3, PT, R163, RZ, PT ;  /* 0x000000ffa300720c */ /* 0x000fe20003f66270 */
[----:B------:R-:W-:Y:S01]  /*21a0*/  @!P5 IMAD.MOV R49, RZ, RZ, -R49 ;  /* 0x000000ffff31d224 */ /* 0x000fe200078e0a31 */
[----:B------:R-:W-:-:S05]  /*21b0*/  ISETP.GE.AND P5, PT, R194, RZ, PT ;  /* 0x000000ffc200720c */ /* 0x000fca0003fa6270 */
[----:B------:R-:W-:Y:S01]  /*21c0*/  @!P0 IMAD.MOV R61, RZ, RZ, -R61 ;  /* 0x000000ffff3d8224 */ /* 0x000fe200078e0a3d */
[----:B------:R-:W-:Y:S01]  /*21d0*/  ISETP.GE.AND P0, PT, R160, RZ, PT ;  /* 0x000000ffa000720c */ /* 0x000fe20003f06270 */
[----:B------:R-:W-:Y:S01]  /*21e0*/  @!P4 IMAD.IADD R12, R12, 0x1, -R7 ;  /* 0x000000010c0cc824 */ /* 0x000fe200078e0a07 */
[----:B------:R-:W-:Y:S01]  /*21f0*/  ISETP.GE.AND P4, PT, R162, RZ, PT ;  /* 0x000000ffa200720c */ /* 0x000fe20003f86270 */
[----:B------:R-:W-:Y:S01]  /*2200*/  @!P2 IMAD.MOV R59, RZ, RZ, -R59 ;  /* 0x000000ffff3ba224 */ /* 0x000fe200078e0a3b */
[----:B------:R-:W-:Y:S01]  /*2210*/  ISETP.GE.AND P2, PT, R161, RZ, PT ;  /* 0x000000ffa100720c */ /* 0x000fe20003f46270 */
[----:B------:R-:W-:Y:S01]  /*2220*/  @!P3 IMAD.MOV R63, RZ, RZ, -R63 ;  /* 0x000000ffff3fb224 */ /* 0x000fe200078e0a3f */
[----:B------:R-:W-:Y:S01]  /*2230*/  ISETP.GE.AND P3, PT, R158, RZ, PT ;  /* 0x000000ff9e00720c */ /* 0x000fe20003f66270 */
[----:B------:R-:W-:Y:S01]  /*2240*/  @!P5 IMAD.MOV R57, RZ, RZ, -R57 ;  /* 0x000000ffff39d224 */ /* 0x000fe200078e0a39 */
[----:B------:R-:W-:-:S04]  /*2250*/  ISETP.GE.AND P5, PT, R212, UR12, PT ;  /* 0x0000000cd4007c0c */ /* 0x000fc8000bfa6270 */
[----:B------:R-:W-:Y:S01]  /*2260*/  SEL R4, RZ, UR14, P5 ;  /* 0x0000000eff047c07 */ /* 0x000fe2000a800000 */
[----:B------:R-:W-:Y:S01]  /*2270*/  @!P0 IMAD.MOV R69, RZ, RZ, -R69 ;  /* 0x000000ffff458224 */ /* 0x000fe200078e0a45 */
[----:B------:R-:W-:Y:S01]  /*2280*/  ISETP.GE.AND P5, PT, R240, UR12, PT ;  /* 0x0000000cf0007c0c */ /* 0x000fe2000bfa6270 */
[----:B------:R-:W-:Y:S01]  /*2290*/  @!P4 IMAD.MOV R65, RZ, RZ, -R65 ;  /* 0x000000ffff41c224 */ /* 0x000fe200078e0a41 */
[----:B------:R-:W-:Y:S01]  /*22a0*/  ISETP.NE.U32.AND P4, PT, R4, RZ, PT ;  /* 0x000000ff0400720c */ /* 0x000fe20003f85070 */
[----:B------:R-:W-:Y:S01]  /*22b0*/  @!P2 IMAD.MOV R67, RZ, RZ, -R67 ;  /* 0x000000ffff43a224 */ /* 0x000fe200078e0a43 */
[----:B------:R-:W-:Y:S01]  /*22c0*/  SEL R4, RZ, UR14, P5 ;  /* 0x0000000eff047c07 */ /* 0x000fe2000a800000 */
[----:B------:R-:W-:Y:S01]  /*22d0*/  @!P3 IMAD.MOV R73, RZ, RZ, -R73 ;  /* 0x000000ffff49b224 */ /* 0x000fe200078e0a49 */
[----:B------:R-:W-:Y:S02]  /*22e0*/  ISETP.GE.AND P0, PT, R239, UR12, PT ;  /* 0x0000000cef007c0c */ /* 0x000fe4000bf06270 */
[----:B------:R-:W-:-:S02]  /*22f0*/  ISETP.GE.AND P2, PT, R159, RZ, PT ;  /* 0x000000ff9f00720c */ /* 0x000fc40003f46270 */
[----:B------:R-:W-:Y:S02]  /*2300*/  ISETP.GT.U32.AND P5, PT, R7, R12, PT ;  /* 0x0000000c0700720c */ /* 0x000fe40003fa4070 */
[----:B------:R-:W-:Y:S01]  /*2310*/  ISETP.NE.U32.AND P3, PT, R4, RZ, PT ;  /* 0x000000ff0400720c */ /* 0x000fe20003f65070 */
[----:B------:R-:W-:Y:S01]  /*2320*/  IMAD R4, R0, UR24, RZ ;  /* 0x0000001800047c24 */ /* 0x000fe2000f8e02ff */
[----:B------:R-:W-:-:S03]  /*2330*/  SEL R6, RZ, UR14, P0 ;  /* 0x0000000eff067c07 */ /* 0x000fc60008000000 */
[----:B------:R-:W-:Y:S01]  /*2340*/  IMAD R5, R5, 0x2, R4 ;  /* 0x0000000205057824 */ /* 0x000fe200078e0204 */
[----:B------:R-:W-:Y:S01]  /*2350*/  ISETP.NE.U32.AND P0, PT, R6, RZ, PT ;  /* 0x000000ff0600720c */ /* 0x000fe20003f05070 */
[----:B------:R-:W-:Y:S02]  /*2360*/  IMAD.U32 R6, RZ, RZ, UR24 ;  /* 0x00000018ff067e24 */ /* 0x000fe4000f8e00ff */
[----:B------:R-:W-:Y:S01]  /*2370*/  @!P2 IMAD.MOV R71, RZ, RZ, -R71 ;  /* 0x000000ffff47a224 */ /* 0x000fe200078e0a47 */
[----:B------:R-:W-:Y:S01]  /*2380*/  ISETP.NE.AND P2, PT, RZ, UR19, PT ;  /* 0x00000013ff007c0c */ /* 0x000fe2000bf45270 */
[----:B------:R-:W-:Y:S02]  /*2390*/  IMAD R6, R6, 0x2, R5 ;  /* 0x0000000206067824 */ /* 0x000fe400078e0205 */
[----:B------:R-:W-:Y:S01]  /*23a0*/  @!P5 IMAD.IADD R12, R12, 0x1, -R7 ;  /* 0x000000010c0cd824 */ /* 0x000fe200078e0a07 */
[----:B------:R-:W-:Y:S01]  /*23b0*/  SEL R60, R91, R8, !P2 ;  /* 0x000000085b3c7207 */ /* 0x000fe20005000000 */
[----:B------:R-:W-:Y:S01]  /*23c0*/  IMAD R7, R75, 0x2, R6 ;  /* 0x000000024b077824 */ /* 0x000fe200078e0206 */
[C---:B------:R-:W-:Y:S01]  /*23d0*/  SEL R62, R91.reuse, R9, !P2 ;  /* 0x000000095b3e7207 */ /* 0x040fe20005000000 */
[----:B------:R-:W-:Y:S01]  /*23e0*/  IMAD.U32 R9, RZ, RZ, UR24 ;  /* 0x00000018ff097e24 */ /* 0x000fe2000f8e00ff */
[C---:B------:R-:W-:Y:S01]  /*23f0*/  SEL R64, R91.reuse, R13, !P2 ;  /* 0x0000000d5b407207 */ /* 0x040fe20005000000 */
[C---:B------:R-:W-:Y:S01]  /*2400*/  IMAD R8, R10.reuse, 0x2, R7 ;  /* 0x000000020a087824 */ /* 0x040fe200078e0207 */
[C---:B------:R-:W-:Y:S01]  /*2410*/  SEL R66, R91.reuse, R15, !P2 ;  /* 0x0000000f5b427207 */ /* 0x040fe20005000000 */
[----:B------:R-:W-:Y:S01]  /*2420*/  IMAD.U32 R13, RZ, RZ, UR24 ;  /* 0x00000018ff0d7e24 */ /* 0x000fe2000f8e00ff */
[----:B------:R-:W-:Y:S01]  /*2430*/  SEL R68, R91, R17, !P2 ;  /* 0x000000115b447207 */ /* 0x000fe20005000000 */
[----:B------:R-:W-:Y:S01]  /*2440*/  IMAD R9, R9, 0x2, R8 ;  /* 0x0000000209097824 */ /* 0x000fe200078e0208 */
[C---:B------:R-:W-:Y:S01]  /*2450*/  SEL R70, R91.reuse, R21, !P2 ;  /* 0x000000155b467207 */ /* 0x040fe20005000000 */
[----:B------:R-:W-:Y:S01]  /*2460*/  IMAD.U32 R15, RZ, RZ, UR24 ;  /* 0x00000018ff0f7e24 */ /* 0x000fe2000f8e00ff */
[C---:B------:R-:W-:Y:S01]  /*2470*/  SEL R72, R91.reuse, R23, !P2 ;  /* 0x000000175b487207 */ /* 0x040fe20005000000 */
[----:B------:R-:W-:Y:S01]  /*2480*/  IMAD R10, R10, 0x2, R9 ;  /* 0x000000020a0a7824 */ /* 0x000fe200078e0209 */
[C---:B------:R-:W-:Y:S01]  /*2490*/  SEL R74, R91.reuse, R25, !P2 ;  /* 0x000000195b4a7207 */ /* 0x040fe20005000000 */
[----:B------:R-:W-:Y:S01]  /*24a0*/  IMAD.U32 R17, RZ, RZ, UR24 ;  /* 0x00000018ff117e24 */ /* 0x000fe2000f8e00ff */
[----:B------:R-:W-:Y:S01]  /*24b0*/  SEL R75, R91, R27, !P2 ;  /* 0x0000001b5b4b7207 */ /* 0x000fe20005000000 */
        /* <DEDUP_REMOVED lines=30> */
[----:B------:R-:W-:Y:S01]  /*26a0*/  IMAD.SHL.U32 R13, R122, 0x4, RZ ;  /* 0x000000047a0d7824 */ /* 0x000fe200078e00ff */
[----:B------:R-:W-:Y:S01]  /*26b0*/  SEL R84, R91, R59, !P2 ;  /* 0x0000003b5b547207 */ /* 0x000fe20005000000 */
[----:B------:R-:W-:Y:S01]  /*26c0*/  IMAD R21, R21, 0x2, R18 ;  /* 0x0000000215157824 */ /* 0x000fe200078e0212 */
[----:B------:R-:W-:Y:S01]  /*26d0*/  SEL R85, R91, R61, !P2 ;  /* 0x0000003d5b557207 */ /* 0x000fe20005000000 */
[----:B------:R-:W-:Y:S01]  /*26e0*/  IMAD R59, R207, UR25, RZ ;  /* 0x00000019cf3b7c24 */ /* 0x000fe2000f8e02ff */
[C---:B------:R-:W-:Y:S01]  /*26f0*/  SEL R86, R91.reuse, R63, !P2 ;  /* 0x0000003f5b567207 */ /* 0x040fe20005000000 */
[----:B------:R-:W-:Y:S01]  /*2700*/  IMAD R24, R24, 0x2, R21 ;  /* 0x0000000218187824 */ /* 0x000fe200078e0215 */
[C---:B------:R-:W-:Y:S01]  /*2710*/  SEL R87, R91.reuse, R65, !P2 ;  /* 0x000000415b577207 */ /* 0x040fe20005000000 */
[----:B------:R-:W-:Y:S01]  /*2720*/  IMAD R65, R70, UR4, RZ ;  /* 0x0000000446417c24 */ /* 0x000fe2000f8e02ff */
[----:B------:R-:W-:Y:S01]  /*2730*/  SEL R88, R91, R67, !P2 ;  /* 0x000000435b587207 */ /* 0x000fe20005000000 */
[----:B------:R-:W-:Y:S01]  /*2740*/  IMAD R25, R25, 0x2, R24 ;  /* 0x0000000219197824 */ /* 0x000fe200078e0218 */
[----:B------:R-:W-:Y:S01]  /*2750*/  SEL R89, R91, R69, !P2 ;  /* 0x000000455b597207 */ /* 0x000fe20005000000 */
[----:B------:R-:W-:Y:S01]  /*2760*/  IMAD R70, R111, UR4, RZ ;  /* 0x000000046f467c24 */ /* 0x000fe2000f8e02ff */
[C---:B------:R-:W-:Y:S01]  /*2770*/  SEL R90, R91.reuse, R71, !P2 ;  /* 0x000000475b5a7207 */ /* 0x040fe20005000000 */
[----:B------:R-:W-:Y:S01]  /*2780*/  IMAD R26, R26, 0x2, R25 ;  /* 0x000000021a1a7824 */ /* 0x000fe200078e0219 */
[----:B------:R-:W-:Y:S01]  /*2790*/  SEL R91, R91, R73, !P2 ;  /* 0x000000495b5b7207 */ /* 0x000fe20005000000 */
[----:B------:R-:W-:Y:S01]  /*27a0*/  IMAD R71, R205, UR24, RZ ;  /* 0x00000018cd477c24 */ /* 0x000fe2000f8e02ff */
[----:B------:R-:W-:Y:S01]  /*27b0*/  ISETP.GE.AND P5, PT, R157, RZ, PT ;  /* 0x000000ff9d00720c */ /* 0x000fe20003fa6270 */
[----:B------:R-:W-:Y:S01]  /*27c0*/  IMAD R27, R27, 0x2, R26 ;  /* 0x000000021b1b7824 */ /* 0x000fe200078e021a */
[----:B------:R-:W-:Y:S01]  /*27d0*/  ISETP.NE.AND P2, PT, RZ, UR18, PT ;  /* 0x00000012ff007c0c */ /* 0x000fe2000bf45270 */
[----:B------:R-:W-:-:S02]  /*27e0*/  IMAD R63, R66, UR4, RZ ;  /* 0x00000004423f7c24 */ /* 0x000fc4000f8e02ff */
[----:B------:R-:W-:Y:S02]  /*27f0*/  IMAD R28, R28, 0x2, R27 ;  /* 0x000000021c1c7824 */ /* 0x000fe400078e021b */
[----:B------:R-:W-:Y:S02]  /*2800*/  IMAD R66, R72, UR4, RZ ;  /* 0x0000000448427c24 */ /* 0x000fe4000f8e02ff */
[----:B------:R-:W-:Y:S02]  /*2810*/  IMAD R72, R114, UR4, RZ ;  /* 0x0000000472487c24 */ /* 0x000fe4000f8e02ff */
[----:B------:R-:W-:Y:S02]  /*2820*/  IMAD R60, R60, UR4, RZ ;  /* 0x000000043c3c7c24 */ /* 0x000fe4000f8e02ff */
[----:B------:R-:W-:Y:S02]  /*2830*/  @!P5 IMAD.MOV R12, RZ, RZ, -R12 ;  /* 0x000000ffff0cd224 */ /* 0x000fe400078e0a0c */
[----:B------:R-:W-:Y:S01]  /*2840*/  @!P2 LOP3.LUT R12, RZ, UR18, RZ, 0x33, !PT ;  /* 0x00000012ff0cac12 */ /* 0x000fe2000f8e33ff */
[----:B------:R-:W-:-:S02]  /*2850*/  IMAD R61, R62, UR4, RZ ;  /* 0x000000043e3d7c24 */ /* 0x000fc4000f8e02ff */
[----:B------:R-:W-:Y:S02]  /*2860*/  IMAD R73, R116, UR4, RZ ;  /* 0x0000000474497c24 */ /* 0x000fe4000f8e02ff */
[----:B------:R-:W-:Y:S02]  /*2870*/  IMAD R193, R12, UR13, RZ ;  /* 0x0000000d0cc17c24 */ /* 0x000fe4000f8e02ff */
[----:B------:R-:W-:Y:S02]  /*2880*/  IMAD.SHL.U32 R12, R71, 0x4, RZ ;  /* 0x00000004470c7824 */ /* 0x000fe400078e00ff */
[----:B------:R-:W-:Y:S02]  /*2890*/  IMAD.SHL.U32 R228, R193, 0x4, RZ ;  /* 0x00000004c1e47824 */ /* 0x000fe400078e00ff */
[----:B------:R-:W-:Y:S02]  /*28a0*/  IMAD R62, R64, UR4, RZ ;  /* 0x00000004403e7c24 */ /* 0x000fe4000f8e02ff */
[----:B------:R-:W-:Y:S01]  /*28b0*/  IMAD R69, R76, UR4, RZ ;  /* 0x000000044c457c24 */ /* 0x000fe2000f8e02ff */
[----:B------:R-:W-:Y:S01]  /*28c0*/  IADD3 R115, P2, R228, UR10, RZ ;  /* 0x0000000ae4737c10 */ /* 0x000fe2000ff5e0ff */
[----:B------:R-:W-:-:S02]  /*28d0*/  IMAD R67, R74, UR4, RZ ;  /* 0x000000044a437c24 */ /* 0x000fc4000f8e02ff */
[----:B------:R-:W-:Y:S01]  /*28e0*/  IMAD R76, R120, UR4, RZ ;  /* 0x00000004784c7c24 */ /* 0x000fe2000f8e02ff */
[----:B------:R-:W-:Y:S01]  /*28f0*/  LEA.HI.X.SX32 R117, R193, UR11, 0x2, P2 ;  /* 0x0000000bc1757c11 */ /* 0x000fe200090f16ff */
[----:B------:R-:W-:Y:S01]  /*2900*/  IMAD R64, R68, UR4, RZ ;  /* 0x0000000444407c24 */ /* 0x000fe2000f8e02ff */
[-C--:B------:R-:W-:Y:S01]  /*2910*/  LEA R52, P5, R14, R115.reuse, 0x2 ;  /* 0x000000730e347211 */ /* 0x080fe200078a10ff */
[----:B------:R-:W-:Y:S01]  /*2920*/  IMAD R74, R118, UR4, RZ ;  /* 0x00000004764a7c24 */ /* 0x000fe2000f8e02ff */
[----:B------:R-:W-:Y:S01]  /*2930*/  LEA R48, P2, R15, R115, 0x2 ;  /* 0x000000730f307211 */ /* 0x000fe200078410ff */
[----:B------:R-:W-:Y:S01]  /*2940*/  IMAD R68, R75, UR4, RZ ;  /* 0x000000044b447c24 */ /* 0x000fe2000f8e02ff */
[----:B------:R-:W-:Y:S01]  /*2950*/  LEA.HI.X.SX32 R53, R14, R117, 0x2, P5 ;  /* 0x000000750e357211 */ /* 0x000fe200028f16ff */
[----:B------:R-:W-:Y:S01]  /*2960*/  IMAD R14, R23, 0x4, R28 ;  /* 0x00000004170e7824 */ /* 0x000fe200078e021c */
        /* <DEDUP_REMOVED lines=26> */
[-C--:B------:R-:W-:Y:S01]  /*2b10*/  LEA.HI.X.SX32 R37, R25, R117.reuse, 0x2, P2 ;  /* 0x0000007519257211 */ /* 0x080fe200010f16ff */
[----:B------:R-:W-:Y:S01]  /*2b20*/  IMAD R84, R84, UR4, RZ ;  /* 0x0000000454547c24 */ /* 0x000fe2000f8e02ff */
[----:B------:R-:W-:Y:S01]  /*2b30*/  LEA.HI.X.SX32 R25, R26, R117, 0x2, P5 ;  /* 0x000000751a197211 */ /* 0x000fe200028f16ff */
[----:B------:R-:W-:Y:S01]  /*2b40*/  IMAD R83, R83, UR4, RZ ;  /* 0x0000000453537c24 */ /* 0x000fe2000f8e02ff */
[-C--:B------:R-:W-:Y:S01]  /*2b50*/  LEA R50, P2, R27, R115.reuse, 0x2 ;  /* 0x000000731b327211 */ /* 0x080fe200078410ff */
[----:B------:R-:W-:Y:S01]  /*2b60*/  IMAD R86, R86, UR4, RZ ;  /* 0x0000000456567c24 */ /* 0x000fe2000f8e02ff */
        /* <DEDUP_REMOVED lines=11> */
[----:B------:R-:W-:Y:S01]  /*2c20*/  IMAD.SHL.U32 R14, R121, 0x4, RZ ;  /* 0x00000004790e7824 */ /* 0x000fe200078e00ff */
[----:B------:R-:W-:Y:S01]  /*2c30*/  LEA.HI.X.SX32 R27, R15, R117, 0x2, P5 ;  /* 0x000000750f1b7211 */ /* 0x000fe200028f16ff */
[----:B------:R-:W-:Y:S01]  /*2c40*/  IMAD.SHL.U32 R15, R59, 0x4, RZ ;  /* 0x000000043b0f7824 */ /* 0x000fe200078e00ff */
[-C--:B------:R-:W-:Y:S01]  /*2c50*/  LEA R30, P2, R16, R115.reuse, 0x2 ;  /* 0x00000073101e7211 */ /* 0x080fe200078410ff */
[----:B------:R-:W-:Y:S01]  /*2c60*/  IMAD R91, R91, UR4, RZ ;  /* 0x000000045b5b7c24 */ /* 0x000fe2000f8e02ff */
[----:B------:R-:W-:-:S02]  /*2c70*/  LEA R46, P5, R17, R115, 0x2 ;  /* 0x00000073112e7211 */ /* 0x000fc400078a10ff */
[-C--:B------:R-:W-:Y:S01]  /*2c80*/  LEA.HI.X.SX32 R31, R16, R117.reuse, 0x2, P2 ;  /* 0x00000075101f7211 */ /* 0x080fe200010f16ff */
[----:B------:R-:W-:Y:S01]  /*2c90*/  IMAD.SHL.U32 R16, R192, 0x4, RZ ;  /* 0x00000004c0107824 */ /* 0x000fe200078e00ff */
[----:B------:R-:W-:Y:S01]  /*2ca0*/  LEA.HI.X.SX32 R47, R17, R117, 0x2, P5 ;  /* 0x00000075112f7211 */ /* 0x000fe200028f16ff */
[----:B------:R-:W-:Y:S01]  /*2cb0*/  IMAD.SHL.U32 R17, R156, 0x4, RZ ;  /* 0x000000049c117824 */ /* 0x000fe200078e00ff */
[CC--:B------:R-:W-:Y:S02]  /*2cc0*/  LEA R28, P2, R18.reuse, R115.reuse, 0x2 ;  /* 0x00000073121c7211 */ /* 0x0c0fe400078410ff */
[C---:B------:R-:W-:Y:S02]  /*2cd0*/  LEA R38, P5, R39.reuse, R115, 0x2 ;  /* 0x0000007327267211 */ /* 0x040fe400078a10ff */
[-C--:B------:R-:W-:Y:S01]  /*2ce0*/  LEA.HI.X.SX32 R29, R18, R117.reuse, 0x2, P2 ;  /* 0x00000075121d7211 */ /* 0x080fe200010f16ff */
[----:B------:R-:W-:Y:S01]  /*2cf0*/  IMAD.SHL.U32 R18, R58, 0x4, RZ ;  /* 0x000000043a127824 */ /* 0x000fe200078e00ff */
[----:B------:R-:W-:-:S02]  /*2d00*/  LEA.HI.X.SX32 R39, R39, R117, 0x2, P5 ;  /* 0x0000007527277211 */ /* 0x000fc400028f16ff */
[CC--:B------:R-:W-:Y:S02]  /*2d10*/  LEA R40, P2, R41.reuse, R115.reuse, 0x2 ;  /* 0x0000007329287211 */ /* 0x0c0fe400078410ff */
[C---:B------:R-:W-:Y:S02]  /*2d20*/  LEA R190, P5, R4.reuse, R115, 0x2 ;  /* 0x0000007304be7211 */ /* 0x040fe400078a10ff */
[-C--:B------:R-:W-:Y:S02]  /*2d30*/  LEA.HI.X.SX32 R41, R41, R117.reuse, 0x2, P2 ;  /* 0x0000007529297211 */ /* 0x080fe400010f16ff */
[----:B------:R-:W-:Y:S02]  /*2d40*/  LEA.HI.X.SX32 R191, R4, R117, 0x2, P5 ;  /* 0x0000007504bf7211 */ /* 0x000fe400028f16ff */
[CC--:B------:R-:W-:Y:S02]  /*2d50*/  LEA R56, P2, R5.reuse, R115.reuse, 0x2 ;  /* 0x0000007305387211 */ /* 0x0c0fe400078410ff */
[----:B------:R-:W-:Y:S01]  /*2d60*/  LEA R92, P5, R6, R115, 0x2 ;  /* 0x00000073065c7211 */ /* 0x000fe200078a10ff */
[----:B------:R-:W-:Y:S01]  /*2d70*/  @!PT LDS RZ, [RZ] ;  /* 0x00000000fffff984 */ /* 0x000fe20000000800 */
[----:B------:R-:W-:Y:S01]  /*2d80*/  @!PT LDS RZ, [RZ] ;  /* 0x00000000fffff984 */ /* 0x000fe20000000800 */
[----:B------:R-:W-:Y:S01]  /*2d90*/  @!PT LDS RZ, [RZ] ;  /* 0x00000000fffff984 */ /* 0x000fe20000000800 */
[----:B------:R1:W-:Y:S01]  /*2da0*/  LDGSTS.E [R244], desc[UR20][R190.64], P1 ;  /* 0x00000000bef47fae */ /* 0x0003e20008921854 */
[----:B------:R-:W-:-:S02]  /*2db0*/  LEA.HI.X.SX32 R57, R5, R117, 0x2, P2 ;  /* 0x0000007505397211 */ /* 0x000fc400010f16ff */
[----:B------:R-:W-:Y:S02]  /*2dc0*/  LEA.HI.X.SX32 R93, R6, R117, 0x2, P5 ;  /* 0x00000075065d7211 */ /* 0x000fe400028f16ff */
[CC--:B------:R-:W-:Y:S01]  /*2dd0*/  LEA R94, P2, R7.reuse, R115.reuse, 0x2 ;  /* 0x00000073075e7211 */ /* 0x0c0fe200078410ff */
[----:B------:R2:W-:Y:S01]  /*2de0*/  LDGSTS.E [R244+0x8], desc[UR20][R56.64], P4 ;  /* 0x0000800038f47fae */ /* 0x0005e2000a121854 */
[C---:B------:R-:W-:Y:S02]  /*2df0*/  LEA R96, P5, R8.reuse, R115, 0x2 ;  /* 0x0000007308607211 */ /* 0x040fe400078a10ff */
[-C--:B------:R-:W-:Y:S01]  /*2e00*/  LEA.HI.X.SX32 R95, R7, R117.reuse, 0x2, P2 ;  /* 0x00000075075f7211 */ /* 0x080fe200010f16ff */
[----:B------:R-:W-:Y:S01]  /*2e10*/  LDGSTS.E [R244+0x2000], desc[UR20][R34.64], P3 ;  /* 0x0200000022f47fae */ /* 0x000fe20009921854 */
[----:B------:R-:W-:Y:S02]  /*2e20*/  LEA.HI.X.SX32 R97, R8, R117, 0x2, P5 ;  /* 0x0000007508617211 */ /* 0x000fe400028f16ff */
[-C--:B------:R-:W-:Y:S01]  /*2e30*/  LEA R98, P2, R9, R115.reuse, 0x2 ;  /* 0x0000007309627211 */ /* 0x080fe200078410ff */
[----:B------:R-:W-:Y:S01]  /*2e40*/  LDGSTS.E [R244+0x2008], desc[UR20][R20.64], P0 ;  /* 0x0200800014f47fae */ /* 0x000fe20008121854 */
[----:B------:R-:W-:-:S02]  /*2e50*/  LEA R100, P5, R10, R115, 0x2 ;  /* 0x000000730a647211 */ /* 0x000fc400078a10ff */
[-C--:B------:R-:W-:Y:S02]  /*2e60*/  LEA.HI.X.SX32 R99, R9, R117.reuse, 0x2, P2 ;  /* 0x0000007509637211 */ /* 0x080fe400010f16ff */
[----:B------:R-:W-:Y:S02]  /*2e70*/  LEA.HI.X.SX32 R101, R10, R117, 0x2, P5 ;  /* 0x000000750a657211 */ /* 0x000fe400028f16ff */
[----:B------:R-:W-:Y:S02]  /*2e80*/  IADD3 R188, P2, R15, UR26, RZ ;  /* 0x0000001a0fbc7c10 */ /* 0x000fe4000ff5e0ff */
[----:B------:R-:W-:Y:S02]  /*2e90*/  IADD3 R102, P5, R11, R115, RZ ;  /* 0x000000730b667210 */ /* 0x000fe40007fbe0ff */
[----:B------:R-:W-:Y:S02]  /*2ea0*/  LEA.HI.X.SX32 R189, R59, UR27, 0x2, P2 ;  /* 0x0000001b3bbd7c11 */ /* 0x000fe400090f16ff */
[----:B------:R-:W-:-:S02]  /*2eb0*/  LEA.HI.X.SX32 R103, R104, R117, 0x2, P5 ;  /* 0x0000007568677211 */ /* 0x000fc400028f16ff */
[----:B------:R-:W-:Y:S02]  /*2ec0*/  IADD3 R104, P2, R16, R115, RZ ;  /* 0x0000007310687210 */ /* 0x000fe40007f5e0ff */
[----:B------:R-:W-:Y:S02]  /*2ed0*/  LEA R118, P5, R61, R188, 0x2 ;  /* 0x000000bc3d767211 */ /* 0x000fe400078a10ff */
[----:B------:R-:W-:Y:S02]  /*2ee0*/  LEA.HI.X.SX32 R105, R192, R117, 0x2, P2 ;  /* 0x00000075c0697211 */ /* 0x000fe400010f16ff */
[----:B------:R-:W-:Y:S02]  /*2ef0*/  IADD3 R106, P2, R17, R115, RZ ;  /* 0x00000073116a7210 */ /* 0x000fe40007f5e0ff */
[----:B------:R-:W-:Y:S02]  /*2f00*/  LEA.HI.X.SX32 R119, R61, R189, 0x2, P5 ;  /* 0x000000bd3d777211 */ /* 0x000fe400028f16ff */
[----:B------:R-:W-:-:S02]  /*2f10*/  LEA.HI.X.SX32 R107, R156, R117, 0x2, P2 ;  /* 0x000000759c6b7211 */ /* 0x000fc400010f16ff */
[----:B------:R-:W-:Y:S02]  /*2f20*/  IADD3 R108, P2, R18, R115, RZ ;  /* 0x00000073126c7210 */ /* 0x000fe40007f5e0ff */
[----:B------:R-:W-:Y:S02]  /*2f30*/  ISETP.GE.AND P3, PT, R250, UR12, PT ;  /* 0x0000000cfa007c0c */ /* 0x000fe4000bf66270 */
[----:B------:R-:W-:Y:S02]  /*2f40*/  LEA.HI.X.SX32 R109, R58, R117, 0x2, P2 ;  /* 0x000000753a6d7211 */ /* 0x000fe400010f16ff */
[----:B------:R-:W-:Y:S02]  /*2f50*/  IADD3 R110, P2, R12, R115, RZ ;  /* 0x000000730c6e7210 */ /* 0x000fe40007f5e0ff */
[----:B------:R-:W-:Y:S02]  /*2f60*/  ISETP.GE.AND P0, PT, R249, UR12, PT ;  /* 0x0000000cf9007c0c */ /* 0x000fe4000bf06270 */
[----:B------:R-:W-:Y:S01]  /*2f70*/  LEA.HI.X.SX32 R111, R71, R117, 0x2, P2 ;  /* 0x00000075476f7211 */ /* 0x000fe200010f16ff */
[----:B------:R-:W-:Y:S01]  /*2f80*/  IMAD R71, R113, UR4, RZ ;  /* 0x0000000471477c24 */ /* 0x000fe2000f8e02ff */
[----:B------:R-:W-:Y:S01]  /*2f90*/  IADD3 R112, P2, R13, R115, RZ ;  /* 0x000000730d707210 */ /* 0x000fe20007f5e0ff */
[----:B------:R-:W-:-:S03]  /*2fa0*/  UIADD3 UR4, UR12, -0x40, URZ ;  /* 0xffffffc00c047890 */ /* 0x000fc6000fffe03f */
[----:B------:R-:W-:Y:S02]  /*2fb0*/  LEA.HI.X.SX32 R113, R122, R117, 0x2, P2 ;  /* 0x000000757a717211 */ /* 0x000fe400010f16ff */
[----:B------:R-:W-:Y:S02]  /*2fc0*/  IADD3 R114, P2, R14, R115, RZ ;  /* 0x000000730e727210 */ /* 0x000fe40007f5e0ff */
[-C--:B------:R-:W-:Y:S02]  /*2fd0*/  LEA R122, P5, R63, R188.reuse, 0x2 ;  /* 0x000000bc3f7a7211 */ /* 0x080fe400078a10ff */
[----:B------:R-:W-:Y:S02]  /*2fe0*/  LEA.HI.X.SX32 R115, R121, R117, 0x2, P2 ;  /* 0x0000007579737211 */ /* 0x000fe400010f16ff */
[----:B------:R-:W-:Y:S02]  /*2ff0*/  LEA R116, P2, R60, R188, 0x2 ;  /* 0x000000bc3c747211 */ /* 0x000fe400078410ff */
[----:B------:R-:W-:-:S02]  /*3000*/  LEA.HI.X.SX32 R123, R63, R189, 0x2, P5 ;  /* 0x000000bd3f7b7211 */ /* 0x000fc400028f16ff */
[-C--:B------:R-:W-:Y:S02]  /*3010*/  LEA.HI.X.SX32 R117, R60, R189.reuse, 0x2, P2 ;  /* 0x000000bd3c757211 */ /* 0x080fe400010f16ff */
[CC--:B------:R-:W-:Y:S02]  /*3020*/  LEA R120, P2, R62.reuse, R188.reuse, 0x2 ;  /* 0x000000bc3e787211 */ /* 0x0c0fe400078410ff */
[CC--:B------:R-:W-:Y:S02]  /*3030*/  LEA R126, P5, R65.reuse, R188.reuse, 0x2 ;  /* 0x000000bc417e7211 */ /* 0x0c0fe400078a10ff */
[-C--:B------:R-:W-:Y:S02]  /*3040*/  LEA.HI.X.SX32 R121, R62, R189.reuse, 0x2, P2 ;  /* 0x000000bd3e797211 */ /* 0x080fe400010f16ff */
        /* <DEDUP_REMOVED lines=12> */
[----:B------:R-:W-:Y:S02]  /*3110*/  LEA.HI.X.SX32 R135, R69, R189, 0x2, P5 ;  /* 0x000000bd45877211 */ /* 0x000fe400028f16ff */
[----:B------:R-:W-:-:S02]  /*3120*/  LEA R140, P2, R72, R188, 0x2 ;  /* 0x000000bc488c7211 */ /* 0x000fc400078410ff */
[CC--:B------:R-:W-:Y:S02]  /*3130*/  LEA R138, P5, R71.reuse, R188.reuse, 0x2 ;  /* 0x000000bc478a7211 */ /* 0x0c0fe400078a10ff */
[-C--:B------:R-:W-:Y:S02]  /*3140*/  LEA.HI.X.SX32 R141, R72, R189.reuse, 0x2, P2 ;  /* 0x000000bd488d7211 */ /* 0x080fe400010f16ff */
[-C--:B------:R-:W-:Y:S02]  /*3150*/  LEA.HI.X.SX32 R139, R71, R189.reuse, 0x2, P5 ;  /* 0x000000bd478b7211 */ /* 0x080fe400028f16ff */
[CC--:B------:R-:W-:Y:S02]  /*3160*/  LEA R144, P2, R74.reuse, R188.reuse, 0x2 ;  /* 0x000000bc4a907211 */ /* 0x0c0fe400078410ff */
        /* <DEDUP_REMOVED lines=34> */
[----:B------:R-:W-:Y:S02]  /*3390*/  LEA.HI.X.SX32 R185, R89, R189, 0x2, P5 ;  /* 0x000000bd59b97211 */ /* 0x000fe400028f16ff */
[----:B------:R-:W-:Y:S02]  /*33a0*/  ISETP.GE.AND P2, PT, R252, UR12, PT ;  /* 0x0000000cfc007c0c */ /* 0x000fe4000bf46270 */
[----:B------:R-:W-:Y:S02]  /*33b0*/  LEA R188, P5, R91, R188, 0x2 ;  /* 0x000000bc5bbc7211 */ /* 0x000fe400078a10ff */
[----:B------:R-:W-:-:S02]  /*33c0*/  SEL R203, RZ, UR14, P2 ;  /* 0x0000000effcb7c07 */ /* 0x000fc40009000000 */
[----:B------:R-:W-:Y:S02]  /*33d0*/  LEA.HI.X.SX32 R189, R91, R189, 0x2, P5 ;  /* 0x000000bd5bbd7211 */ /* 0x000fe400028f16ff */
[----:B------:R-:W-:Y:S02]  /*33e0*/  ISETP.GE.AND P5, PT, R251, UR12, PT ;  /* 0x0000000cfb007c0c */ /* 0x000fe4000bfa6270 */
[----:B------:R-:W-:Y:S02]  /*33f0*/  ISETP.GE.AND P2, PT, R238, UR12, PT ;  /* 0x0000000cee007c0c */ /* 0x000fe4000bf46270 */
[----:B------:R-:W-:Y:S02]  /*3400*/  ISETP.NE.U32.AND P1, PT, R203, RZ, PT ;  /* 0x000000ffcb00720c */ /* 0x000fe40003f25070 */
[----:B------:R-:W-:Y:S02]  /*3410*/  SEL R204, RZ, UR14, P5 ;  /* 0x0000000effcc7c07 */ /* 0x000fe4000a800000 */
[----:B------:R-:W-:-:S02]  /*3420*/  ISETP.GE.AND P5, PT, R237, UR12, PT ;  /* 0x0000000ced007c0c */ /* 0x000fc4000bfa6270 */
[----:B------:R-:W-:Y:S02]  /*3430*/  SEL R203, RZ, UR14, P2 ;  /* 0x0000000effcb7c07 */ /* 0x000fe40009000000 */
[----:B------:R-:W-:Y:S02]  /*3440*/  ISETP.NE.U32.AND P2, PT, R204, RZ, PT ;  /* 0x000000ffcc00720c */ /* 0x000fe40003f45070 */
[----:B------:R-:W-:Y:S02]  /*3450*/  SEL R204, RZ, UR14, P5 ;  /* 0x0000000effcc7c07 */ /* 0x000fe4000a800000 */
[----:B------:R-:W-:Y:S01]  /*3460*/  ISETP.NE.U32.AND P5, PT, R203, RZ, PT ;  /* 0x000000ffcb00720c */ /* 0x000fe20003fa5070 */
[----:B------:R-:W-:Y:S01]  /*3470*/  LDGSTS.E [R216], desc[UR20][R92.64], P1 ;  /* 0x000000005cd87fae */ /* 0x000fe20008921854 */
[----:B------:R-:W-:Y:S02]  /*3480*/  ISETP.NE.U32.AND P4, PT, R204, RZ, PT ;  /* 0x000000ffcc00720c */ /* 0x000fe40003f85070 */
[----:B------:R-:W-:-:S02]  /*3490*/  SEL R203, RZ, UR14, P3 ;  /* 0x0000000effcb7c07 */ /* 0x000fc40009800000 */
[----:B------:R-:W-:Y:S02]  /*34a0*/  ISETP.GE.AND P3, PT, R236, UR12, PT ;  /* 0x0000000cec007c0c */ /* 0x000fe4000bf66270 */
[----:B------:R-:W-:Y:S01]  /*34b0*/  SEL R204, RZ, UR14, P0 ;  /* 0x0000000effcc7c07 */ /* 0x000fe20008000000 */
[----:B------:R-:W-:Y:S01]  /*34c0*/  LDGSTS.E [R216+0x8], desc[UR20][R94.64], P2 ;  /* 0x000080005ed87fae */ /* 0x000fe20009121854 */
[----:B------:R-:W-:Y:S02]  /*34d0*/  ISETP.GE.AND P1, PT, R235, UR12, PT ;  /* 0x0000000ceb007c0c */ /* 0x000fe4000bf26270 */
[----:B------:R-:W-:Y:S01]  /*34e0*/  ISETP.NE.U32.AND P0, PT, R203, RZ, PT ;  /* 0x000000ffcb00720c */ /* 0x000fe20003f05070 */
[----:B------:R-:W-:Y:S01]  /*34f0*/  LDGSTS.E [R216+0x2000], desc[UR20][R54.64], P5 ;  /* 0x0200000036d87fae */ /* 0x000fe2000a921854 */
[----:B------:R-:W-:Y:S02]  /*3500*/  SEL R203, RZ, UR14, P3 ;  /* 0x0000000effcb7c07 */ /* 0x000fe40009800000 */
[----:B------:R-:W-:Y:S01]  /*3510*/  ISETP.NE.U32.AND P3, PT, R204, RZ, PT ;  /* 0x000000ffcc00720c */ /* 0x000fe20003f65070 */
[----:B------:R-:W-:Y:S01]  /*3520*/  LDGSTS.E [R216+0x2008], desc[UR20][R36.64], P4 ;  /* 0x0200800024d87fae */ /* 0x000fe2000a121854 */
[----:B------:R-:W-:-:S02]  /*3530*/  SEL R204, RZ, UR14, P1 ;  /* 0x0000000effcc7c07 */ /* 0x000fc40008800000 */
[----:B------:R-:W-:Y:S02]  /*3540*/  ISETP.GE.AND P5, PT, R248, UR12, PT ;  /* 0x0000000cf8007c0c */ /* 0x000fe4000bfa6270 */
[----:B------:R-:W-:Y:S02]  /*3550*/  ISETP.NE.U32.AND P2, PT, R204, RZ, PT ;  /* 0x000000ffcc00720c */ /* 0x000fe40003f45070 */
[----:B------:R-:W-:Y:S02]  /*3560*/  LOP3.LUT R204, R19, 0x20, RZ, 0x3c, !PT ;  /* 0x0000002013cc7812 */ /* 0x000fe400078e3cff */
[----:B------:R-:W-:Y:S02]  /*3570*/  ISETP.NE.U32.AND P1, PT, R203, RZ, PT ;  /* 0x000000ffcb00720c */ /* 0x000fe40003f25070 */
[----:B------:R-:W-:Y:S02]  /*3580*/  ISETP.GE.AND P4, PT, R206, UR12, PT ;  /* 0x0000000cce007c0c */ /* 0x000fe4000bf86270 */
[----:B------:R-:W-:-:S02]  /*3590*/  SEL R203, RZ, UR14, P5 ;  /* 0x0000000effcb7c07 */ /* 0x000fc4000a800000 */
[----:B------:R-:W-:Y:S01]  /*35a0*/  ISETP.GE.AND P5, PT, R205, UR12, PT ;  /* 0x0000000ccd007c0c */ /* 0x000fe2000bfa6270 */
[----:B------:R-:W-:Y:S01]  /*35b0*/  VIADD R205, R204, UR7 ;  /* 0x00000007cccd7c36 */ /* 0x000fe20008000000 */
[----:B------:R-:W-:Y:S02]  /*35c0*/  SEL R204, RZ, UR14, P4 ;  /* 0x0000000effcc7c07 */ /* 0x000fe4000a000000 */
[----:B------:R-:W-:Y:S02]  /*35d0*/  ISETP.GE.AND P4, PT, R234, UR12, PT ;  /* 0x0000000cea007c0c */ /* 0x000fe4000bf86270 */
[----:B------:R-:W-:Y:S01]  /*35e0*/  SEL R206, RZ, UR14, P5 ;  /* 0x0000000effce7c07 */ /* 0x000fe2000a800000 */
[----:B------:R-:W-:Y:S01]  /*35f0*/  LDGSTS.E [R205], desc[UR20][R96.64], P0 ;  /* 0x0000000060cd7fae */ /* 0x000fe20008121854 */
[----:B------:R-:W-:Y:S02]  /*3600*/  ISETP.NE.U32.AND P5, PT, R204, RZ, PT ;  /* 0x000000ffcc00720c */ /* 0x000fe40003fa5070 */
[----:B------:R-:W-:Y:S01]  /*3610*/  SEL R204, RZ, UR14, P4 ;  /* 0x0000000effcc7c07 */ /* 0x000fe2000a000000 */
[----:B------:R-:W-:Y:S01]  /*3620*/  LDGSTS.E [R205+0x8], desc[UR20][R98.64], P3 ;  /* 0x0000800062cd7fae */ /* 0x000fe20009921854 */
[----:B------:R-:W-:-:S02]  /*3630*/  ISETP.NE.U32.AND P4, PT, R203, RZ, PT ;  /* 0x000000ffcb00720c */ /* 0x000fc40003f85070 */
[----:B------:R-:W-:Y:S01]  /*3640*/  ISETP.NE.U32.AND P3, PT, R204, RZ, PT ;  /* 0x000000ffcc00720c */ /* 0x000fe20003f65070 */
[----:B------:R-:W-:Y:S01]  /*3650*/  LDGSTS.E [R205+0x2000], desc[UR20][R24.64], P1 ;  /* 0x0200000018cd7fae */ /* 0x000fe20008921854 */
[----:B------:R-:W-:Y:S02]  /*3660*/  LOP3.LUT R204, R19, 0x30, RZ, 0x3c, !PT ;  /* 0x0000003013cc7812 */ /* 0x000fe400078e3cff */
[----:B------:R-:W-:Y:S01]  /*3670*/  ISETP.NE.U32.AND P0, PT, R206, RZ, PT ;  /* 0x000000ffce00720c */ /* 0x000fe20003f05070 */
[----:B------:R-:W-:Y:S01]  /*3680*/  LDGSTS.E [R205+0x2008], desc[UR20][R50.64], P2 ;  /* 0x0200800032cd7fae */ /* 0x000fe20009121854 */
[----:B------:R-:W-:Y:S01]  /*3690*/  ISETP.GE.AND P2, PT, R208, UR12, PT ;  /* 0x0000000cd0007c0c */ /* 0x000fe2000bf46270 */
[----:B------:R-:W-:Y:S01]  /*36a0*/  VIADD R206, R204, UR7 ;  /* 0x00000007ccce7c36 */ /* 0x000fe20008000000 */
[----:B------:R-:W-:Y:S02]  /*36b0*/  ISETP.GE.AND P1, PT, R247, UR12, PT ;  /* 0x0000000cf7007c0c */ /* 0x000fe4000bf26270 */
[----:B------:R-:W-:-:S02]  /*36c0*/  SEL R204, RZ, UR14, P2 ;  /* 0x0000000effcc7c07 */ /* 0x000fc40009000000 */
[----:B------:R-:W-:Y:S01]  /*36d0*/  SEL R203, RZ, UR14, P1 ;  /* 0x0000000effcb7c07 */ /* 0x000fe20008800000 */
[----:B------:R-:W-:Y:S01]  /*36e0*/  LDGSTS.E [R206], desc[UR20][R100.64], P4 ;  /* 0x0000000064ce7fae */ /* 0x000fe2000a121854 */
[----:B------:R-:W-:Y:S02]  /*36f0*/  ISETP.GE.AND P2, PT, R246, UR12, PT ;  /* 0x0000000cf6007c0c */ /* 0x000fe4000bf46270 */
[----:B------:R-:W-:Y:S01]  /*3700*/  ISETP.GE.AND P1, PT, R207, UR12, PT ;  /* 0x0000000ccf007c0c */ /* 0x000fe2000bf26270 */
[----:B------:R-:W-:Y:S01]  /*3710*/  LDGSTS.E [R206+0x8], desc[UR20][R102.64], P6 ;  /* 0x0000800066ce7fae */ /* 0x000fe2000b121854 */
[----:B------:R-:W-:Y:S02]  /*3720*/  ISETP.NE.U32.AND P4, PT, R204, RZ, PT ;  /* 0x000000ffcc00720c */ /* 0x000fe40003f85070 */
[----:B------:R-:W-:Y:S01]  /*3730*/  SEL R204, RZ, UR14, P2 ;  /* 0x0000000effcc7c07 */ /* 0x000fe20009000000 */
[----:B------:R-:W-:Y:S01]  /*3740*/  LDGSTS.E [R206+0x2000], desc[UR20][R32.64], P3 ;  /* 0x0200000020ce7fae */ /* 0x000fe20009921854 */
[----:B------:R-:W-:-:S02]  /*3750*/  ISETP.NE.U32.AND P6, PT, R203, RZ, PT ;  /* 0x000000ffcb00720c */ /* 0x000fc40003fc5070 */
[----:B------:R-:W-:Y:S01]  /*3760*/  ISETP.GE.AND P3, PT, R233, UR12, PT ;  /* 0x0000000ce9007c0c */ /* 0x000fe2000bf66270 */
[----:B------:R-:W-:Y:S01]  /*3770*/  LDGSTS.E [R206+0x2008], desc[UR20][R112.64], P5 ;  /* 0x0200800070ce7fae */ /* 0x000fe2000a921854 */
[----:B------:R-:W-:Y:S02]  /*3780*/  SEL R207, RZ, UR14, P1 ;  /* 0x0000000effcf7c07 */ /* 0x000fe40008800000 */
[----:B------:R-:W-:Y:S02]  /*3790*/  LOP3.LUT R208, R19, 0x40, RZ, 0x3c, !PT ;  /* 0x0000004013d07812 */ /* 0x000fe400078e3cff */
[----:B------:R-:W-:Y:S02]  /*37a0*/  ISETP.NE.U32.AND P2, PT, R204, RZ, PT ;  /* 0x000000ffcc00720c */ /* 0x000fe40003f45070 */
[----:B------:R-:W-:Y:S02]  /*37b0*/  ISETP.GE.AND P5, PT, R232, UR12, PT ;  /* 0x0000000ce8007c0c */ /* 0x000fe4000bfa6270 */
[----:B------:R-:W-:-:S02]  /*37c0*/  SEL R204, RZ, UR14, P3 ;  /* 0x0000000effcc7c07 */ /* 0x000fc40009800000 */
[----:B------:R-:W-:Y:S01]  /*37d0*/  ISETP.NE.U32.AND P1, PT, R207, RZ, PT ;  /* 0x000000ffcf00720c */ /* 0x000fe20003f25070 */
[----:B------:R-:W-:Y:S01]  /*37e0*/  VIADD R207, R208, UR7 ;  /* 0x00000007d0cf7c36 */ /* 0x000fe20008000000 */
[----:B------:R-:W-:Y:S02]  /*37f0*/  ISETP.GE.AND P3, PT, R245, UR12, PT ;  /* 0x0000000cf5007c0c */ /* 0x000fe4000bf66270 */
[----:B------:R-:W-:Y:S02]  /*3800*/  SEL R203, RZ, UR14, P5 ;  /* 0x0000000effcb7c07 */ /* 0x000fe4000a800000 */
[----:B------:R-:W-:Y:S01]  /*3810*/  ISETP.NE.U32.AND P5, PT, R204, RZ, PT ;  /* 0x000000ffcc00720c */ /* 0x000fe20003fa5070 */
[----:B------:R-:W-:Y:S01]  /*3820*/  LDGSTS.E [R207], desc[UR20][R104.64], P6 ;  /* 0x0000000068cf7fae */ /* 0x000fe2000b121854 */
[----:B------:R-:W-:Y:S02]  /*3830*/  SEL R204, RZ, UR14, P3 ;  /* 0x0000000effcc7c07 */ /* 0x000fe40009800000 */
[----:B------:R-:W-:Y:S01]  /*3840*/  ISETP.NE.U32.AND P3, PT, R203, RZ, PT ;  /* 0x000000ffcb00720c */ /* 0x000fe20003f65070 */
[----:B------:R-:W-:Y:S01]  /*3850*/  LDGSTS.E [R207+0x8], desc[UR20][R106.64], P2 ;  /* 0x000080006acf7fae */ /* 0x000fe20009121854 */
[----:B------:R-:W-:-:S02]  /*3860*/  ISETP.GE.AND P6, PT, R243, UR12, PT ;  /* 0x0000000cf3007c0c */ /* 0x000fc4000bfc6270 */
[----:B------:R-:W-:Y:S02]  /*3870*/  LOP3.LUT R208, R19, 0x50, RZ, 0x3c, !PT ;  /* 0x0000005013d07812 */ /* 0x000fe400078e3cff */
[----:B------:R-:W-:Y:S02]  /*3880*/  SEL R203, RZ, UR14, P6 ;  /* 0x0000000effcb7c07 */ /* 0x000fe4000b000000 */
[----:B------:R-:W-:Y:S01]  /*3890*/  ISETP.NE.U32.AND P6, PT, R204, RZ, PT ;  /* 0x000000ffcc00720c */ /* 0x000fe20003fc5070 */
[----:B------:R-:W-:Y:S01]  /*38a0*/  LDGSTS.E [R207+0x2000], desc[UR20][R42.64], P5 ;  /* 0x020000002acf7fae */ /* 0x000fe2000a921854 */
[----:B------:R-:W-:Y:S01]  /*38b0*/  ISETP.NE.U32.AND P2, PT, R203, RZ, PT ;  /* 0x000000ffcb00720c */ /* 0x000fe20003f45070 */
[----:B------:R-:W-:Y:S01]  /*38c0*/  VIADD R204, R208, UR7 ;  /* 0x00000007d0cc7c36 */ /* 0x000fe20008000000 */
[----:B------:R-:W-:Y:S01]  /*38d0*/  ISETP.GE.AND P5, PT, R231, UR12, PT ;  /* 0x0000000ce7007c0c */ /* 0x000fe2000bfa6270 */
[----:B------:R-:W-:Y:S01]  /*38e0*/  LDGSTS.E [R207+0x2008], desc[UR20][R26.64], P3 ;  /* 0x020080001acf7fae */ /* 0x000fe20009921854 */
[----:B------:R-:W-:-:S02]  /*38f0*/  ISETP.GE.AND P3, PT, R230, UR12, PT ;  /* 0x0000000ce6007c0c */ /* 0x000fc4000bf66270 */
[----:B------:R-:W-:Y:S02]  /*3900*/  SEL R208, RZ, UR14, P5 ;  /* 0x0000000effd07c07 */ /* 0x000fe4000a800000 */
[----:B------:R-:W-:Y:S02]  /*3910*/  ISETP.GE.AND P5, PT, R242, UR12, PT ;  /* 0x0000000cf2007c0c */ /* 0x000fe4000bfa6270 */
[----:B------:R-:W-:Y:S01]  /*3920*/  SEL R203, RZ, UR14, P3 ;  /* 0x0000000effcb7c07 */ /* 0x000fe20009800000 */
[----:B------:R-:W-:Y:S01]  /*3930*/  LDGSTS.E [R204], desc[UR20][R108.64], P6 ;  /* 0x000000006ccc7fae */ /* 0x000fe2000b121854 */
[----:B------:R-:W-:Y:S02]  /*3940*/  ISETP.NE.U32.AND P3, PT, R208, RZ, PT ;  /* 0x000000ffd000720c */ /* 0x000fe40003f65070 */
[----:B------:R-:W-:Y:S01]  /*3950*/  SEL R208, RZ, UR14, P5 ;  /* 0x0000000effd07c07 */ /* 0x000fe2000a800000 */
[----:B------:R-:W-:Y:S01]  /*3960*/  LDGSTS.E [R204+0x8], desc[UR20][R52.64], P2 ;  /* 0x0000800034cc7fae */ /* 0x000fe20009121854 */
[----:B------:R-:W-:-:S02]  /*3970*/  ISETP.GE.AND P6, PT, R241, UR12, PT ;  /* 0x0000000cf1007c0c */ /* 0x000fc4000bfc6270 */
[----:B------:R-:W-:Y:S02]  /*3980*/  ISETP.NE.U32.AND P5, PT, R203, RZ, PT ;  /* 0x000000ffcb00720c */ /* 0x000fe40003fa5070 */
[----:B------:R-:W-:Y:S02]  /*3990*/  ISETP.NE.U32.AND P2, PT, R208, RZ, PT ;  /* 0x000000ffd000720c */ /* 0x000fe40003f45070 */
[----:B------:R-:W-:Y:S02]  /*39a0*/  SEL R203, RZ, UR14, P6 ;  /* 0x0000000effcb7c07 */ /* 0x000fe4000b000000 */
[----:B------:R-:W-:Y:S01]  /*39b0*/  LOP3.LUT R208, R19, 0x60, RZ, 0x3c, !PT ;  /* 0x0000006013d07812 */ /* 0x000fe200078e3cff */
[----:B------:R-:W-:Y:S01]  /*39c0*/  LDGSTS.E [R204+0x2000], desc[UR20][R30.64], P3 ;  /* 0x020000001ecc7fae */ /* 0x000fe20009921854 */
[----:B------:R-:W-:Y:S02]  /*39d0*/  ISETP.NE.U32.AND P6, PT, R203, RZ, PT ;  /* 0x000000ffcb00720c */ /* 0x000fe40003fc5070 */
[----:B------:R-:W-:Y:S01]  /*39e0*/  ISETP.GE.AND P3, PT, R229, UR12, PT ;  /* 0x0000000ce5007c0c */ /* 0x000fe2000bf66270 */
[----:B------:R-:W-:-:S02]  /*39f0*/  VIADD R203, R208, UR7 ;  /* 0x00000007d0cb7c36 */ /* 0x000fc40008000000 */
[----:B------:R-:W-:Y:S01]  /*3a00*/  LDGSTS.E [R204+0x2008], desc[UR20][R46.64], P5 ;  /* 0x020080002ecc7fae */ /* 0x000fe2000a921854 */
[----:B------:R-:W-:-:S03]  /*3a10*/  ISETP.GE.AND P5, PT, R211, UR12, PT ;  /* 0x0000000cd3007c0c */ /* 0x000fc6000bfa6270 */
[----:B------:R-:W-:Y:S01]  /*3a20*/  LDGSTS.E [R203], desc[UR20][R48.64], P2 ;  /* 0x0000000030cb7fae */ /* 0x000fe20009121854 */
[----:B------:R-:W-:Y:S02]  /*3a30*/  ISETP.GE.AND P2, PT, R209, UR12, PT ;  /* 0x0000000cd1007c0c */ /* 0x000fe4000bf46270 */
[----:B------:R-:W-:Y:S01]  /*3a40*/  SEL R209, RZ, UR14, P3 ;  /* 0x0000000effd17c07 */ /* 0x000fe20009800000 */
[----:B------:R-:W-:Y:S01]  /*3a50*/  LDGSTS.E [R203+0x8], desc[UR20][R22.64], P6 ;  /* 0x0000800016cb7fae */ /* 0x000fe2000b121854 */
[----:B------:R-:W-:Y:S02]  /*3a60*/  ISETP.GE.AND P3, PT, R210, UR12, PT ;  /* 0x0000000cd2007c0c */ /* 0x000fe4000bf66270 */
[----:B------:R-:W-:Y:S02]  /*3a70*/  SEL R210, RZ, UR14, P2 ;  /* 0x0000000effd27c07 */ /* 0x000fe40009000000 */
[----:B------:R-:W-:Y:S02]  /*3a80*/  ISETP.NE.U32.AND P2, PT, R209, RZ, PT ;  /* 0x000000ffd100720c */ /* 0x000fe40003f45070 */
[----:B------:R-:W-:-:S02]  /*3a90*/  SEL R208, RZ, UR14, P5 ;  /* 0x0000000effd07c07 */ /* 0x000fc4000a800000 */
[----:B------:R-:W-:Y:S02]  /*3aa0*/  ISETP.GE.AND P5, PT, R0, UR4, PT ;  /* 0x0000000400007c0c */ /* 0x000fe4000bfa6270 */
[----:B------:R-:W-:Y:S01]  /*3ab0*/  SEL R211, RZ, UR14, P3 ;  /* 0x0000000effd37c07 */ /* 0x000fe20009800000 */
[----:B------:R-:W-:Y:S01]  /*3ac0*/  USHF.L.U32 UR14, UR25, 0x6, URZ ;  /* 0x00000006190e7899 */ /* 0x000fe2000800063f */
[----:B------:R-:W-:Y:S02]  /*3ad0*/  SEL R209, RZ, 0x4, P5 ;  /* 0x00000004ffd17807 */ /* 0x000fe40002800000 */
[----:B------:R-:W-:Y:S02]  /*3ae0*/  ISETP.NE.U32.AND P5, PT, R208, RZ, PT ;  /* 0x000000ffd000720c */ /* 0x000fe40003fa5070 */
[----:B------:R-:W-:Y:S01]  /*3af0*/  PLOP3.LUT P3, PT, PT, PT, UP0, 0x80, 0x0 ;  /* 0x000000000000781c */ /* 0x000fe20003f6f008 */
[----:B------:R-:W-:Y:S01]  /*3b00*/  LDGSTS.E [R203+0x2000], desc[UR20][R28.64], P2 ;  /* 0x020000001ccb7fae */ /* 0x000fe20009121854 */
[----:B------:R-:W-:-:S02]  /*3b10*/  ISETP.GE.AND P6, PT, R212, UR4, PT ;  /* 0x00000004d4007c0c */ /* 0x000fc4000bfc6270 */
[----:B------:R-:W-:Y:S02]  /*3b20*/  SEL R208, R209, RZ, P3 ;  /* 0x000000ffd1d07207 */ /* 0x000fe40001800000 */
[----:B------:R-:W-:Y:S02]  /*3b30*/  PLOP3.LUT P3, PT, PT, PT, UP0, 0x80, 0x0 ;  /* 0x000000000000781c */ /* 0x000fe40003f6f008 */
[----:B------:R-:W-:Y:S02]  /*3b40*/  SEL R209, RZ, 0x4, P6 ;  /* 0x00000004ffd17807 */ /* 0x000fe40003000000 */
[----:B------:R-:W-:Y:S01]  /*3b50*/  ISETP.NE.U32.AND P2, PT, R210, RZ, PT ;  /* 0x000000ffd200720c */ /* 0x000fe20003f45070 */
[----:B------:R-:W-:Y:S01]  /*3b60*/  LDGSTS.E [R203+0x2008], desc[UR20][R38.64], P5 ;  /* 0x0200800026cb7fae */ /* 0x000fe2000a921854 */
[----:B------:R-:W-:Y:S01]  /*3b70*/  ISETP.NE.U32.AND P6, PT, R211, RZ, PT ;  /* 0x000000ffd300720c */ /* 0x000fe20003fc5070 */
[----:B------:R-:W-:Y:S01]  /*3b80*/  IMAD.U32 R210, RZ, RZ, UR22 ;  /* 0x00000016ffd27e24 */ /* 0x000fe2000f8e00ff */
[----:B------:R-:W-:-:S02]  /*3b90*/  SEL R209, R209, RZ, P3 ;  /* 0x000000ffd1d17207 */ /* 0x000fc40001800000 */
[----:B------:R-:W-:Y:S01]  /*3ba0*/  LOP3.LUT R211, R19, 0x70, RZ, 0x3c, !PT ;  /* 0x0000007013d37812 */ /* 0x000fe200078e3cff */
[----:B-1----:R-:W-:Y:S01]  /*3bb0*/  IMAD.WIDE R190, R210, 0x4, R190 ;  /* 0x00000004d2be7825 */ /* 0x002fe200078e02be */
[----:B------:R-:W-:Y:S02]  /*3bc0*/  ISETP.NE.U32.AND P5, PT, R209, RZ, PT ;  /* 0x000000ffd100720c */ /* 0x000fe40003fa5070 */
[----:B------:R-:W-:Y:S01]  /*3bd0*/  LOP3.LUT R212, R2, 0x20, RZ, 0x3c, !PT ;  /* 0x0000002002d47812 */ /* 0x000fe200078e3cff */
[----:B------:R-:W-:Y:S01]  /*3be0*/  VIADD R209, R211, UR7 ;  /* 0x00000007d3d17c36 */ /* 0x000fe20008000000 */
[----:B------:R-:W-:Y:S01]  /*3bf0*/  ISETP.NE.U32.AND P3, PT, R208, RZ, PT ;  /* 0x000000ffd000720c */ /* 0x000fe20003f65070 */
[----:B------:R-:W-:Y:S02]  /*3c00*/  VIADD R210, R2, UR7 ;  /* 0x0000000702d27c36 */ /* 0x000fe40008000000 */
[----:B------:R-:W-:Y:S01]  /*3c10*/  IMAD.U32 R208, RZ, RZ, UR22 ;  /* 0x00000016ffd07e24 */ /* 0x000fe2000f8e00ff */
[----:B------:R-:W-:Y:S01]  /*3c20*/  LDGSTS.E [R209], desc[UR20][R44.64], P2 ;  /* 0x000000002cd17fae */ /* 0x000fe20009121854 */
[----:B------:R-:W-:Y:S01]  /*3c30*/  VIADD R211, R212, UR7 ;  /* 0x00000007d4d37c36 */ /* 0x000fe20008000000 */
[----:B------:R-:W-:Y:S01]  /*3c40*/  PLOP3.LUT P2, PT, PT, PT, UP0, 0x80, 0x0 ;  /* 0x000000000000781c */ /* 0x000fe20003f4f008 */
[----:B--2---:R-:W-:Y:S01]  /*3c50*/  IMAD.WIDE R56, R208, 0x4, R56 ;  /* 0x00000004d0387825 */ /* 0x004fe200078e0238 */
[----:B------:R-:W-:Y:S01]  /*3c60*/  LDGSTS.E [R209+0x8], desc[UR20][R110.64], P0 ;  /* 0x000080006ed17fae */ /* 0x000fe20008121854 */
[----:B------:R-:W-:-:S03]  /*3c70*/  LOP3.LUT R208, R2, 0x40, RZ, 0x3c, !PT ;  /* 0x0000004002d07812 */ /* 0x000fc600078e3cff */
[----:B------:R-:W-:Y:S02]  /*3c80*/  LDGSTS.E [R209+0x2000], desc[UR20][R40.64], P6 ;  /* 0x0200000028d17fae */ /* 0x000fe4000b121854 */
[----:B------:R-:W-:Y:S01]  /*3c90*/  VIADD R212, R208, UR7 ;  /* 0x00000007d0d47c36 */ /* 0x000fe20008000000 */
[----:B------:R-:W-:Y:S01]  /*3ca0*/  LOP3.LUT R208, R2, 0x60, RZ, 0x3c, !PT ;  /* 0x0000006002d07812 */ /* 0x000fe200078e3cff */
[----:B------:R-:W-:Y:S04]  /*3cb0*/  LDGSTS.E [R209+0x2008], desc[UR20][R114.64], P4 ;  /* 0x0200800072d17fae */ /* 0x000fe8000a121854 */
[----:B------:R-:W0:Y:S01]  /*3cc0*/  LDGDEPBAR ;  /* 0x00000000000079af */ /* 0x000e220000000000 */
[----:B------:R-:W-:-:S03]  /*3cd0*/  VIADD R208, R208, UR7 ;  /* 0x00000007d0d07c36 */ /* 0x000fc60008000000 */
[----:B------:R-:W-:Y:S04]  /*3ce0*/  LDGSTS.E [R210+0xc000], desc[UR20][R116.64], P1 ;  /* 0x0c00000074d27fae */ /* 0x000fe80008921854 */
        /* <DEDUP_REMOVED lines=30> */
[----:B------:R-:W-:Y:S01]  /*3ed0*/  LDGSTS.E [R208+0xdf00], desc[UR20][R188.64], P1 ;  /* 0x0df00000bcd07fae */ /* 0x000fe20008921854 */
[----:B------:R-:W-:-:S03]  /*3ee0*/  PLOP3.LUT P1, PT, PT, PT, UP0, 0x80, 0x0 ;  /* 0x000000000000781c */ /* 0x000fc60003f2f008 */
[----:B------:R-:W0:Y:S01]  /*3ef0*/  LDGDEPBAR ;  /* 0x00000000000079af */ /* 0x000e220000000000 */
[----:B------:R-:W-:Y:S06]  /*3f00*/  BAR.SYNC.DEFER_BLOCKING 0x0 ;  /* 0x0000000000007b1d */ /* 0x000fec0000010000 */
[----:B------:R-:W-:Y:S01]  /*3f10*/  @!PT LDS RZ, [RZ] ;  /* 0x00000000fffff984 */ /* 0x000fe20000000800 */
[----:B------:R-:W-:Y:S01]  /*3f20*/  @!PT LDS RZ, [RZ] ;  /* 0x00000000fffff984 */ /* 0x000fe20000000800 */
[----:B------:R-:W-:Y:S01]  /*3f30*/  @!PT LDS RZ, [RZ] ;  /* 0x00000000fffff984 */ /* 0x000fe20000000800 */
[----:B------:R1:W-:Y:S01]  /*3f40*/  LDGSTS.E [R244+0x4000], desc[UR20][R190.64], P3 ;  /* 0x04000000bef47fae */ /* 0x0003e20009921854 */
[----:B------:R-:W-:-:S03]  /*3f50*/  PLOP3.LUT P3, PT, PT, PT, UP0, 0x80, 0x0 ;  /* 0x000000000000781c */ /* 0x000fc60003f6f008 */
[----:B------:R2:W-:Y:S01]  /*3f60*/  LDGSTS.E [R244+0x4008], desc[UR20][R56.64], P5 ;  /* 0x0400800038f47fae */ /* 0x0005e2000a921854 */
[----:B------:R-:W-:Y:S01]  /*3f70*/  PLOP3.LUT P5, PT, PT, PT, UP0, 0x80, 0x0 ;  /* 0x000000000000781c */ /* 0x000fe20003faf008 */
[----:B-1----:R-:W1:Y:S01]  /*3f80*/  S2R R191, SR_TID.X ;  /* 0x0000000000bf7919 */ /* 0x002e620000002100 */
[----:B------:R-:W-:-:S04]  /*3f90*/  IMAD.U32 R190, RZ, RZ, UR22 ;  /* 0x00000016ffbe7e24 */ /* 0x000fc8000f8e00ff */
[----:B------:R-:W-:-:S04]  /*3fa0*/  IMAD.WIDE R20, R190, 0x4, R20 ;  /* 0x00000004be147825 */ /* 0x000fc800078e0214 */
[----:B------:R-:W-:-:S04]  /*3fb0*/  IMAD.WIDE R92, R190, 0x4, R92 ;  /* 0x00000004be5c7825 */ /* 0x000fc800078e025c */
[----:B------:R-:W-:-:S04]  /*3fc0*/  IMAD.WIDE R54, R190, 0x4, R54 ;  /* 0x00000004be367825 */ /* 0x000fc800078e0236 */
[----:B------:R-:W-:-:S04]  /*3fd0*/  IMAD.WIDE R96, R190, 0x4, R96 ;  /* 0x00000004be607825 */ /* 0x000fc800078e0260 */
[----:B------:R-:W-:-:S04]  /*3fe0*/  IMAD.WIDE R100, R190, 0x4, R100 ;  /* 0x00000004be647825 */ /* 0x000fc800078e0264 */
[----:B------:R-:W-:Y:S01]  /*3ff0*/  IMAD.WIDE R104, R190, 0x4, R104 ;  /* 0x00000004be687825 */ /* 0x000fe200078e0268 */
[----:B------:R-:W-:Y:S02]  /*4000*/  LOP3.LUT R190, R0, 0x3c, RZ, 0xfc, !PT ;  /* 0x0000003c00be7812 */ /* 0x000fe400078efcff */
[----:B-1----:R-:W-:-:S04]  /*4010*/  LEA.HI R191, R191, 0xe, RZ, 0x1a ;  /* 0x0000000ebfbf7811 */ /* 0x002fc800078fd0ff */
[----:B------:R-:W-:Y:S02]  /*4020*/  ISETP.GE.AND P0, PT, R191, UR4, PT ;  /* 0x00000004bf007c0c */ /* 0x000fe4000bf06270 */
[----:B------:R-:W1:Y:S02]  /*4030*/  S2R R191, SR_TID.X ;  /* 0x0000000000bf7919 */ /* 0x000e640000002100 */
[----:B--2---:R-:W-:Y:S02]  /*4040*/  SEL R56, RZ, 0x4, P0 ;  /* 0x00000004ff387807 */ /* 0x004fe40000000000 */
[----:B------:R-:W-:Y:S02]  /*4050*/  ISETP.GE.AND P0, PT, R240, UR4, PT ;  /* 0x00000004f0007c0c */ /* 0x000fe4000bf06270 */
[----:B------:R-:W-:Y:S02]  /*4060*/  SEL R56, R56, RZ, P1 ;  /* 0x000000ff38387207 */ /* 0x000fe40000800000 */
[----:B------:R-:W-:-:S02]  /*4070*/  ISETP.GE.AND P1, PT, R239, UR4, PT ;  /* 0x00000004ef007c0c */ /* 0x000fc4000bf26270 */
[----:B------:R-:W-:Y:S02]  /*4080*/  SEL R57, RZ, 0x4, P0 ;  /* 0x00000004ff397807 */ /* 0x000fe40000000000 */
[----:B------:R-:W-:Y:S02]  /*4090*/  ISETP.NE.U32.AND P4, PT, R56, RZ, PT ;  /* 0x000000ff3800720c */ /* 0x000fe40003f85070 */
[----:B------:R-:W-:Y:S02]  /*40a0*/  SEL R56, RZ, 0x4, P1 ;  /* 0x00000004ff387807 */ /* 0x000fe40000800000 */
[----:B------:R-:W-:Y:S02]  /*40b0*/  SEL R57, R57, RZ, P2 ;  /* 0x000000ff39397207 */ /* 0x000fe40001000000 */
[----:B------:R-:W-:Y:S02]  /*40c0*/  SEL R56, R56, RZ, P3 ;  /* 0x000000ff38387207 */ /* 0x000fe40001800000 */
[----:B------:R-:W-:-:S02]  /*40d0*/  ISETP.NE.U32.AND P2, PT, R57, RZ, PT ;  /* 0x000000ff3900720c */ /* 0x000fc40003f45070 */
[----:B------:R-:W-:Y:S01]  /*40e0*/  ISETP.NE.U32.AND P0, PT, R56, RZ, PT ;  /* 0x000000ff3800720c */ /* 0x000fe20003f05070 */
[----:B------:R-:W-:Y:S01]  /*40f0*/  IMAD.U32 R56, RZ, RZ, UR22 ;  /* 0x00000016ff387e24 */ /* 0x000fe2000f8e00ff */
[----:B------:R-:W-:Y:S02]  /*4100*/  ISETP.GE.AND P1, PT, R252, UR4, PT ;  /* 0x00000004fc007c0c */ /* 0x000fe4000bf26270 */
[----:B------:R-:W-:Y:S01]  /*4110*/  ISETP.GE.AND P3, PT, R251, UR4, PT ;  /* 0x00000004fb007c0c */ /* 0x000fe2000bf66270 */
[----:B------:R-:W-:Y:S01]  /*4120*/  IMAD.WIDE R34, R56, 0x4, R34 ;  /* 0x0000000438227825 */ /* 0x000fe200078e0222 */
[----:B------:R-:W-:Y:S02]  /*4130*/  SEL R56, RZ, 0x4, P1 ;  /* 0x00000004ff387807 */ /* 0x000fe40000800000 */
[----:B------:R-:W-:Y:S02]  /*4140*/  PLOP3.LUT P1, PT, PT, PT, UP0, 0x80, 0x0 ;  /* 0x000000000000781c */ /* 0x000fe40003f2f008 */
[----:B------:R-:W-:Y:S01]  /*4150*/  SEL R57, RZ, 0x4, P3 ;  /* 0x00000004ff397807 */ /* 0x000fe20001800000 */
[----:B------:R-:W-:Y:S01]  /*4160*/  LDGSTS.E [R244+0x6000], desc[UR20][R34.64], P2 ;  /* 0x0600000022f47fae */ /* 0x000fe20009121854 */
[----:B------:R-:W-:-:S02]  /*4170*/  ISETP.GE.AND P2, PT, R238, UR4, PT ;  /* 0x00000004ee007c0c */ /* 0x000fc4000bf46270 */
[----:B------:R-:W-:Y:S01]  /*4180*/  SEL R56, R56, RZ, P5 ;  /* 0x000000ff38387207 */ /* 0x000fe20002800000 */
[----:B------:R2:W-:Y:S01]  /*4190*/  LDGSTS.E [R244+0x6008], desc[UR20][R20.64], P0 ;  /* 0x0600800014f47fae */ /* 0x0005e20008121854 */
[----:B------:R-:W-:Y:S02]  /*41a0*/  PLOP3.LUT P0, PT, PT, PT, UP0, 0x80, 0x0 ;  /* 0x000000000000781c */ /* 0x000fe40003f0f008 */
[----:B------:R-:W-:Y:S02]  /*41b0*/  SEL R57, R57, RZ, P1 ;  /* 0x000000ff39397207 */ /* 0x000fe40000800000 */
[----:B------:R-:W-:Y:S02]  /*41c0*/  ISETP.GE.AND P5, PT, R237, UR4, PT ;  /* 0x00000004ed007c0c */ /* 0x000fe4000bfa6270 */
[----:B------:R-:W-:Y:S02]  /*41d0*/  ISETP.NE.U32.AND P1, PT, R56, RZ, PT ;  /* 0x000000ff3800720c */ /* 0x000fe40003f25070 */
[----:B------:R-:W-:-:S02]  /*41e0*/  ISETP.GE.AND P3, PT, R250, UR4, PT ;  /* 0x00000004fa007c0c */ /* 0x000fc4000bf66270 */
[----:B------:R-:W-:Y:S02]  /*41f0*/  SEL R56, RZ, 0x4, P5 ;  /* 0x00000004ff387807 */ /* 0x000fe40002800000 */
[----:B--2---:R-:W-:Y:S02]  /*4200*/  SEL R20, RZ, 0x4, P2 ;  /* 0x00000004ff147807 */ /* 0x004fe40001000000 */
[----:B------:R-:W-:Y:S02]  /*4210*/  ISETP.GE.AND P2, PT, R249, UR4, PT ;  /* 0x00000004f9007c0c */ /* 0x000fe4000bf46270 */
[----:B------:R-:W-:Y:S02]  /*4220*/  SEL R20, R20, RZ, P0 ;  /* 0x000000ff14147207 */ /* 0x000fe40000000000 */
[----:B------:R-:W-:Y:S01]  /*4230*/  ISETP.GE.AND P0, PT, R236, UR4, PT ;  /* 0x00000004ec007c0c */ /* 0x000fe2000bf06270 */
[----:B------:R2:W-:Y:S01]  /*4240*/  LDGSTS.E [R216+0x4000], desc[UR20][R92.64], P1 ;  /* 0x040000005cd87fae */ /* 0x0005e20008921854 */
[----:B------:R-:W-:-:S02]  /*4250*/  ISETP.NE.U32.AND P6, PT, R57, RZ, PT ;  /* 0x000000ff3900720c */ /* 0x000fc40003fc5070 */
[----:B------:R-:W-:Y:S02]  /*4260*/  SEL R35, RZ, 0x4, P0 ;  /* 0x00000004ff237807 */ /* 0x000fe40000000000 */
[----:B------:R-:W-:Y:S02]  /*4270*/  PLOP3.LUT P0, PT, PT, PT, UP0, 0x80, 0x0 ;  /* 0x000000000000781c */ /* 0x000fe40003f0f008 */
[----:B------:R-:W-:Y:S02]  /*4280*/  SEL R34, RZ, 0x4, P2 ;  /* 0x00000004ff227807 */ /* 0x000fe40001000000 */
[----:B------:R-:W-:Y:S02]  /*4290*/  SEL R57, RZ, 0x4, P3 ;  /* 0x00000004ff397807 */ /* 0x000fe40001800000 */
[----:B------:R-:W-:Y:S01]  /*42a0*/  PLOP3.LUT P2, PT, PT, PT, UP0, 0x80, 0x0 ;  /* 0x000000000000781c */ /* 0x000fe20003f4f008 */
[----:B--2---:R-:W-:Y:S01]  /*42b0*/  IMAD.U32 R92, RZ, RZ, UR22 ;  /* 0x00000016ff5c7e24 */ /* 0x004fe2000f8e00ff */
[----:B------:R-:W-:Y:S01]  /*42c0*/  SEL R56, R56, RZ, P0 ;  /* 0x000000ff38387207 */ /* 0x000fe20000000000 */
[----:B------:R-:W2:Y:S01]  /*42d0*/  S2R R93, SR_TID.X ;  /* 0x00000000005d7919 */ /* 0x000ea20000002100 */
[----:B------:R-:W-:Y:S01]  /*42e0*/  PLOP3.LUT P0, PT, PT, PT, UP0, 0x80, 0x0 ;  /* 0x000000000000781c */ /* 0x000fe20003f0f008 */
[----:B------:R-:W-:Y:S01]  /*42f0*/  IMAD.WIDE R24, R92, 0x4, R24 ;  /* 0x000000045c187825 */ /* 0x000fe200078e0218 */
[----:B------:R-:W-:Y:S01]  /*4300*/  SEL R57, R57, RZ, P2 ;  /* 0x000000ff39397207 */ /* 0x000fe20001000000 */
[----:B------:R-:W3:Y:S01]  /*4310*/  S2R R92, SR_TID.X ;  /* 0x00000000005c7919 */ /* 0x000ee20000002100 */
[----:B------:R-:W-:-:S02]  /*4320*/  PLOP3.LUT P2, PT, PT, PT, UP0, 0x80, 0x0 ;  /* 0x000000000000781c */ /* 0x000fc40003f4f008 */
[----:B------:R-:W-:Y:S02]  /*4330*/  ISETP.GE.AND P3, PT, R235, UR4, PT ;  /* 0x00000004eb007c0c */ /* 0x000fe4000bf66270 */
[----:B------:R-:W-:Y:S02]  /*4340*/  SEL R34, R34, RZ, P0 ;  /* 0x000000ff22227207 */ /* 0x000fe40000000000 */
[----:B------:R-:W-:Y:S02]  /*4350*/  ISETP.GE.AND P0, PT, R248, UR4, PT ;  /* 0x00000004f8007c0c */ /* 0x000fe4000bf06270 */
[----:B------:R-:W-:Y:S02]  /*4360*/  ISETP.NE.U32.AND P5, PT, R20, RZ, PT ;  /* 0x000000ff1400720c */ /* 0x000fe40003fa5070 */
[----:B------:R-:W-:Y:S02]  /*4370*/  SEL R35, R35, RZ, P2 ;  /* 0x000000ff23237207 */ /* 0x000fe40001000000 */
[----:B------:R-:W-:-:S02]  /*4380*/  SEL R20, RZ, 0x4, P3 ;  /* 0x00000004ff147807 */ /* 0x000fc40001800000 */
[----:B------:R-:W-:Y:S02]  /*4390*/  PLOP3.LUT P2, PT, PT, PT, UP0, 0x80, 0x0 ;  /* 0x000000000000781c */ /* 0x000fe40003f4f008 */
[----:B------:R-:W-:Y:S02]  /*43a0*/  SEL R21, RZ, 0x4, P0 ;  /* 0x00000004ff157807 */ /* 0x000fe40000000000 */
[----:B------:R-:W-:Y:S02]  /*43b0*/  ISETP.GE.AND P0, PT, R234, UR4, PT ;  /* 0x00000004ea007c0c */ /* 0x000fe4000bf06270 */
[----:B------:R-:W-:Y:S02]  /*43c0*/  SEL R20, R20, RZ, P2 ;  /* 0x000000ff14147207 */ /* 0x000fe40001000000 */
[----:B------:R-:W-:Y:S02]  /*43d0*/  ISETP.NE.U32.AND P2, PT, R56, RZ, PT ;  /* 0x000000ff3800720c */ /* 0x000fe40003f45070 */
[----:B------:R-:W-:-:S02]  /*43e0*/  SEL R56, RZ, 0x4, P0 ;  /* 0x00000004ff387807 */ /* 0x000fc40000000000 */
[----:B------:R-:W-:Y:S01]  /*43f0*/  ISETP.NE.U32.AND P0, PT, R57, RZ, PT ;  /* 0x000000ff3900720c */ /* 0x000fe20003f05070 */
[----:B------:R-:W-:Y:S01]  /*4400*/  IMAD.U32 R57, RZ, RZ, UR22 ;  /* 0x00000016ff397e24 */ /* 0x000fe2000f8e00ff */
[----:B------:R-:W-:Y:S02]  /*4410*/  PLOP3.LUT P3, PT, PT, PT, UP0, 0x80, 0x0 ;  /* 0x000000000000781c */ /* 0x000fe40003f6f008 */
[----:B------:R-:W-:Y:S01]  /*4420*/  ISETP.NE.U32.AND P1, PT, R34, RZ, PT ;  /* 0x000000ff2200720c */ /* 0x000fe20003f25070 */
[----:B------:R-:W-:Y:S01]  /*4430*/  IMAD.WIDE R94, R57, 0x4, R94 ;  /* 0x00000004395e7825 */ /* 0x000fe200078e025e */
[----:B------:R-:W-:Y:S02]  /*4440*/  SEL R21, R21, RZ, P3 ;  /* 0x000000ff15157207 */ /* 0x000fe40001800000 */
[----:B------:R-:W-:Y:S01]  /*4450*/  PLOP3.LUT P3, PT, PT, PT, UP0, 0x80, 0x0 ;  /* 0x000000000000781c */ /* 0x000fe20003f6f008 */
[----:B------:R-:W-:Y:S01]  /*4460*/  IMAD.WIDE R98, R57, 0x4, R98 ;  /* 0x0000000439627825 */ /* 0x000fe200078e0262 */
[----:B------:R-:W-:Y:S01]  /*4470*/  LDGSTS.E [R216+0x4008], desc[UR20][R94.64], P6 ;  /* 0x040080005ed87fae */ /* 0x000fe2000b121854 */
[----:B---3--:R-:W-:-:S02]  /*4480*/  LEA.HI R92, R92, 0x2e, RZ, 0x1a ;  /* 0x0000002e5c5c7811 */ /* 0x008fc400078fd0ff */
[----:B------:R-:W-:Y:S01]  /*4490*/  IMAD.WIDE R102, R57, 0x4, R102 ;  /* 0x0000000439667825 */ /* 0x000fe200078e0266 */
[----:B------:R-:W-:Y:S01]  /*44a0*/  SEL R56, R56, RZ, P3 ;  /* 0x000000ff38387207 */ /* 0x000fe20001800000 */
[----:B------:R3:W-:Y:S01]  /*44b0*/  LDGSTS.E [R216+0x6000], desc[UR20][R54.64], P5 ;  /* 0x0600000036d87fae */ /* 0x0007e2000a921854 */
[----:B------:R-:W-:Y:S01]  /*44c0*/  ISETP.NE.U32.AND P3, PT, R35, RZ, PT ;  /* 0x000000ff2300720c */ /* 0x000fe20003f65070 */
[----:B------:R-:W-:Y:S01]  /*44d0*/  IMAD.WIDE R106, R57, 0x4, R106 ;  /* 0x00000004396a7825 */ /* 0x000fe200078e026a */
[----:B------:R-:W-:Y:S02]  /*44e0*/  ISETP.NE.U32.AND P6, PT, R20, RZ, PT ;  /* 0x000000ff1400720c */ /* 0x000fe40003fc5070 */
[----:B------:R-:W-:Y:S01]  /*44f0*/  ISETP.NE.U32.AND P5, PT, R21, RZ, PT ;  /* 0x000000ff1500720c */ /* 0x000fe20003fa5070 */
[----:B------:R-:W-:Y:S01]  /*4500*/  IMAD.WIDE R36, R57, 0x4, R36 ;  /* 0x0000000439247825 */ /* 0x000fe200078e0224 */
[----:B--2---:R-:W-:Y:S02]  /*4510*/  LEA.HI R93, R93, 0x3e, RZ, 0x1a ;  /* 0x0000003e5d5d7811 */ /* 0x004fe400078fd0ff */
[----:B-1----:R-:W-:Y:S01]  /*4520*/  LOP3.LUT R191, R191, 0x3f, RZ, 0xc0, !PT ;  /* 0x0000003fbfbf7812 */ /* 0x002fe200078ec0ff */
[----:B------:R-:W-:Y:S01]  /*4530*/  IMAD.WIDE R50, R57, 0x4, R50 ;  /* 0x0000000439327825 */ /* 0x000fe200078e0232 */
[----:B------:R1:W-:Y:S01]  /*4540*/  LDGSTS.E [R216+0x6008], desc[UR20][R36.64], P2 ;  /* 0x0600800024d87fae */ /* 0x0003e20009121854 */
[----:B------:R-:W-:-:S02]  /*4550*/  ISETP.NE.U32.AND P2, PT, R56, RZ, PT ;  /* 0x000000ff3800720c */ /* 0x000fc40003f45070 */
[----:B---3--:R-:W-:Y:S01]  /*4560*/  CS2R R54, SRZ ;  /* 0x0000000000367805 */ /* 0x008fe2000001ff00 */
[----:B------:R-:W-:Y:S01]  /*4570*/  IMAD.U32 R35, RZ, RZ, UR22 ;  /* 0x00000016ff237e24 */ /* 0x000fe2000f8e00ff */
[----:B------:R-:W2:Y:S01]  /*4580*/  S2R R57, SR_TID.X ;  /* 0x0000000000397919 */ /* 0x000ea20000002100 */
[----:B------:R-:W-:Y:S01]  /*4590*/  IMAD.U32 R21, RZ, RZ, UR22 ;  /* 0x00000016ff157e24 */ /* 0x000fe2000f8e00ff */
[----:B------:R-:W-:Y:S01]  /*45a0*/  LOP3.LUT R244, R0, 0x3a, RZ, 0xfc, !PT ;  /* 0x0000003a00f47812 */ /* 0x000fe200078efcff */
[----:B------:R-:W-:Y:S01]  /*45b0*/  IMAD.WIDE R32, R35, 0x4, R32 ;  /* 0x0000000423207825 */ /* 0x000fe200078e0220 */
[----:B------:R-:W-:Y:S01]  /*45c0*/  LDGSTS.E [R205+0x4000], desc[UR20][R96.64], P0 ;  /* 0x0400000060cd7fae */ /* 0x000fe20008121854 */
[----:B------:R-:W-:Y:S02]  /*45d0*/  ISETP.GE.AND P0, PT, R92, UR4, PT ;  /* 0x000000045c007c0c */ /* 0x000fe4000bf06270 */
[----:B------:R-:W-:Y:S01]  /*45e0*/  IMAD.U32 R20, RZ, RZ, UR22 ;  /* 0x00000016ff147e24 */ /* 0x000fe2000f8e00ff */
[----:B------:R-:W-:Y:S01]  /*45f0*/  LDGSTS.E [R205+0x4008], desc[UR20][R98.64], P1 ;  /* 0x0400800062cd7fae */ /* 0x000fe20008921854 */
[----:B------:R-:W-:Y:S01]  /*4600*/  SEL R35, RZ, 0x4, P0 ;  /* 0x00000004ff237807 */ /* 0x000fe20000000000 */
[----:B------:R-:W-:Y:S01]  /*4610*/  IMAD.WIDE R42, R21, 0x4, R42 ;  /* 0x00000004152a7825 */ /* 0x000fe200078e022a */
[----:B------:R-:W-:Y:S01]  /*4620*/  PLOP3.LUT P0, PT, PT, PT, UP0, 0x80, 0x0 ;  /* 0x000000000000781c */ /* 0x000fe20003f0f008 */
[----:B------:R3:W-:Y:S01]  /*4630*/  LDGSTS.E [R205+0x6000], desc[UR20][R24.64], P3 ;  /* 0x0600000018cd7fae */ /* 0x0007e20009921854 */
[----:B------:R-:W-:Y:S01]  /*4640*/  ISETP.GE.AND P1, PT, R247, UR4, PT ;  /* 0x00000004f7007c0c */ /* 0x000fe2000bf26270 */
[----:B------:R-:W-:Y:S01]  /*4650*/  IMAD.U32 R34, RZ, RZ, UR22 ;  /* 0x00000016ff227e24 */ /* 0x000fe2000f8e00ff */
[----:B------:R-:W-:Y:S01]  /*4660*/  SEL R35, R35, RZ, P0 ;  /* 0x000000ff23237207 */ /* 0x000fe20000000000 */
[----:B------:R4:W-:Y:S01]  /*4670*/  LDGSTS.E [R205+0x6008], desc[UR20][R50.64], P6 ;  /* 0x0600800032cd7fae */ /* 0x0009e2000b121854 */
[----:B------:R-:W-:Y:S01]  /*4680*/  ISETP.GE.AND P3, PT, R246, UR4, PT ;  /* 0x00000004f6007c0c */ /* 0x000fe2000bf66270 */
[----:B------:R-:W-:Y:S01]  /*4690*/  IMAD.WIDE R26, R20, 0x4, R26 ;  /* 0x00000004141a7825 */ /* 0x000fe200078e021a */
[----:B-1----:R-:W-:Y:S01]  /*46a0*/  SEL R36, RZ, 0x4, P1 ;  /* 0x00000004ff247807 */ /* 0x002fe20000800000 */
[----:B------:R-:W-:Y:S01]  /*46b0*/  LDGSTS.E [R206+0x4000], desc[UR20][R100.64], P5 ;  /* 0x0400000064ce7fae */ /* 0x000fe2000a921854 */
[----:B------:R-:W-:Y:S01]  /*46c0*/  ISETP.GE.AND P0, PT, R233, UR4, PT ;  /* 0x00000004e9007c0c */ /* 0x000fe2000bf06270 */
[----:B------:R-:W-:Y:S01]  /*46d0*/  IMAD.WIDE R112, R34, 0x4, R112 ;  /* 0x0000000422707825 */ /* 0x000fe200078e0270 */
[----:B------:R-:W-:Y:S01]  /*46e0*/  ISETP.GE.AND P6, PT, R232, UR4, PT ;  /* 0x00000004e8007c0c */ /* 0x000fe2000bfc6270 */
[----:B------:R-:W-:Y:S01]  /*46f0*/  LDGSTS.E [R206+0x4008], desc[UR20][R102.64], P4 ;  /* 0x0400800066ce7fae */ /* 0x000fe2000a121854 */
[----:B---3--:R-:W-:-:S02]  /*4700*/  SEL R24, RZ, 0x4, P3 ;  /* 0x00000004ff187807 */ /* 0x008fc40001800000 */
[----:B------:R-:W-:Y:S01]  /*4710*/  SEL R25, RZ, 0x4, P0 ;  /* 0x00000004ff197807 */ /* 0x000fe20000000000 */
[----:B------:R1:W-:Y:S01]  /*4720*/  LDGSTS.E [R206+0x6000], desc[UR20][R32.64], P2 ;  /* 0x0600000020ce7fae */ /* 0x0003e20009121854 */
[----:B------:R-:W-:Y:S02]  /*4730*/  PLOP3.LUT P3, PT, PT, PT, UP0, 0x80, 0x0 ;  /* 0x000000000000781c */ /* 0x000fe40003f6f008 */
[----:B----4-:R-:W-:Y:S02]  /*4740*/  CS2R R50, SRZ ;  /* 0x0000000000327805 */ /* 0x010fe4000001ff00 */
[----:B------:R-:W-:Y:S02]  /*4750*/  ISETP.GE.AND P0, PT, R93, UR4, PT ;  /* 0x000000045d007c0c */ /* 0x000fe4000bf06270 */
[----:B--2---:R-:W-:Y:S02]  /*4760*/  LEA.HI R57, R57, 0x1e, RZ, 0x1a ;  /* 0x0000001e39397811 */ /* 0x004fe400078fd0ff */
[----:B------:R-:W-:-:S02]  /*4770*/  SEL R20, RZ, 0x4, P6 ;  /* 0x00000004ff147807 */ /* 0x000fc40003000000 */
[----:B------:R-:W-:Y:S02]  /*4780*/  ISETP.GE.AND P1, PT, R57, UR4, PT ;  /* 0x0000000439007c0c */ /* 0x000fe4000bf26270 */
[----:B------:R-:W-:Y:S01]  /*4790*/  PLOP3.LUT P6, PT, PT, PT, UP0, 0x80, 0x0 ;  /* 0x000000000000781c */ /* 0x000fe20003fcf008 */
[----:B-1----:R-:W-:Y:S01]  /*47a0*/  IMAD.U32 R33, RZ, RZ, UR22 ;  /* 0x00000016ff217e24 */ /* 0x002fe2000f8e00ff */
[----:B------:R-:W-:Y:S02]  /*47b0*/  SEL R21, RZ, 0x4, P1 ;  /* 0x00000004ff157807 */ /* 0x000fe40000800000 */
[----:B------:R-:W-:Y:S01]  /*47c0*/  SEL R34, RZ, 0x4, P0 ;  /* 0x00000004ff227807 */ /* 0x000fe20000000000 */
[----:B------:R-:W-:Y:S01]  /*47d0*/  IMAD.WIDE R52, R33, 0x4, R52 ;  /* 0x0000000421347825 */ /* 0x000fe200078e0234 */
[----:B------:R-:W-:Y:S02]  /*47e0*/  SEL R21, R21, RZ, P3 ;  /* 0x000000ff15157207 */ /* 0x000fe40001800000 */
[----:B------:R-:W-:Y:S01]  /*47f0*/  PLOP3.LUT P3, PT, PT, PT, UP0, 0x80, 0x0 ;  /* 0x000000000000781c */ /* 0x000fe20003f6f008 */
[----:B------:R-:W-:Y:S01]  /*4800*/  IMAD.WIDE R46, R33, 0x4, R46 ;  /* 0x00000004212e7825 */ /* 0x000fe200078e022e */
[----:B------:R-:W-:-:S02]  /*4810*/  SEL R36, R36, RZ, P6 ;  /* 0x000000ff24247207 */ /* 0x000fc40003000000 */
[----:B------:R-:W-:Y:S02]  /*4820*/  CS2R R32, SRZ ;  /* 0x0000000000207805 */ /* 0x000fe4000001ff00 */
[----:B------:R-:W-:Y:S02]  /*4830*/  ISETP.NE.U32.AND P6, PT, R35, RZ, PT ;  /* 0x000000ff2300720c */ /* 0x000fe40003fc5070 */
[----:B------:R-:W-:Y:S02]  /*4840*/  SEL R34, R34, RZ, P3 ;  /* 0x000000ff22227207 */ /* 0x000fe40001800000 */
[----:B------:R-:W-:Y:S02]  /*4850*/  PLOP3.LUT P1, PT, PT, PT, UP0, 0x80, 0x0 ;  /* 0x000000000000781c */ /* 0x000fe40003f2f008 */
[----:B------:R-:W-:Y:S02]  /*4860*/  ISETP.NE.U32.AND P3, PT, R36, RZ, PT ;  /* 0x000000ff2400720c */ /* 0x000fe40003f65070 */
[----:B------:R-:W-:-:S02]  /*4870*/  CS2R R36, SRZ ;  /* 0x0000000000247805 */ /* 0x000fc4000001ff00 */
[----:B------:R-:W-:Y:S02]  /*4880*/  SEL R24, R24, RZ, P1 ;  /* 0x000000ff18187207 */ /* 0x000fe40000800000 */
[----:B------:R-:W-:Y:S02]  /*4890*/  PLOP3.LUT P5, PT, PT, PT, UP0, 0x80, 0x0 ;  /* 0x000000000000781c */ /* 0x000fe40003faf008 */
[----:B------:R-:W-:Y:S01]  /*48a0*/  PLOP3.LUT P0, PT, PT, PT, UP0, 0x80, 0x0 ;  /* 0x000000000000781c */ /* 0x000fe20003f0f008 */
[----:B------:R-:W-:Y:S01]  /*48b0*/  LDGSTS.E [R206+0x6008], desc[UR20][R112.64], P6 ;  /* 0x0600800070ce7fae */ /* 0x000fe2000b121854 */
[----:B------:R-:W-:Y:S02]  /*48c0*/  ISETP.NE.U32.AND P4, PT, R24, RZ, PT ;  /* 0x000000ff1800720c */ /* 0x000fe40003f85070 */
[----:B------:R-:W-:Y:S02]  /*48d0*/  SEL R20, R20, RZ, P5 ;  /* 0x000000ff14147207 */ /* 0x000fe40002800000 */
[----:B------:R-:W-:Y:S01]  /*48e0*/  SEL R25, R25, RZ, P0 ;  /* 0x000000ff19197207 */ /* 0x000fe20000000000 */
[----:B------:R-:W-:Y:S01]  /*48f0*/  LDGSTS.E [R207+0x4000], desc[UR20][R104.64], P3 ;  /* 0x0400000068cf7fae */ /* 0x000fe20009921854 */
[----:B------:R-:W-:-:S02]  /*4900*/  ISETP.GE.AND P5, PT, R245, UR4, PT ;  /* 0x00000004f5007c0c */ /* 0x000fc4000bfa6270 */
[----:B------:R-:W-:Y:S02]  /*4910*/  ISETP.NE.U32.AND P1, PT, R21, RZ, PT ;  /* 0x000000ff1500720c */ /* 0x000fe40003f25070 */
[----:B------:R-:W-:Y:S01]  /*4920*/  ISETP.NE.U32.AND P2, PT, R25, RZ, PT ;  /* 0x000000ff1900720c */ /* 0x000fe20003f45070 */
[----:B------:R-:W-:Y:S01]  /*4930*/  IMAD.U32 R25, RZ, RZ, UR22 ;  /* 0x00000016ff197e24 */ /* 0x000fe2000f8e00ff */
[----:B------:R-:W-:Y:S01]  /*4940*/  SEL R21, RZ, 0x4, P5 ;  /* 0x00000004ff157807 */ /* 0x000fe20002800000 */
[----:B------:R-:W-:Y:S01]  /*4950*/  LDGSTS.E [R207+0x4008], desc[UR20][R106.64], P4 ;  /* 0x040080006acf7fae */ /* 0x000fe2000a121854 */
[----:B------:R-:W-:Y:S01]  /*4960*/  PLOP3.LUT P6, PT, PT, PT, UP0, 0x80, 0x0 ;  /* 0x000000000000781c */ /* 0x000fe20003fcf008 */
[----:B------:R-:W-:Y:S01]  /*4970*/  IMAD.WIDE R108, R25, 0x4, R108 ;  /* 0x00000004196c7825 */ /* 0x000fe200078e026c */
[----:B------:R-:W-:Y:S02]  /*4980*/  ISETP.GE.AND P5, PT, R243, UR4, PT ;  /* 0x00000004f3007c0c */ /* 0x000fe4000bfa6270 */
[----:B------:R-:W-:Y:S01]  /*4990*/  ISETP.NE.U32.AND P3, PT, R20, RZ, PT ;  /* 0x000000ff1400720c */ /* 0x000fe20003f65070 */
[----:B------:R-:W-:Y:S01]  /*49a0*/  IMAD.WIDE R22, R25, 0x4, R22 ;  /* 0x0000000419167825 */ /* 0x000fe200078e0216 */
[----:B------:R-:W-:-:S02]  /*49b0*/  SEL R21, R21, RZ, P6 ;  /* 0x000000ff15157207 */ /* 0x000fc40003000000 */
[----:B------:R-:W-:Y:S01]  /*49c0*/  SEL R20, RZ, 0x4, P5 ;  /* 0x00000004ff147807 */ /* 0x000fe20002800000 */
[----:B------:R1:W-:Y:S01]  /*49d0*/  LDGSTS.E [R207+0x6000], desc[UR20][R42.64], P2 ;  /* 0x060000002acf7fae */ /* 0x0003e20009121854 */
[----:B------:R-:W-:Y:S01]  /*49e0*/  PLOP3.LUT P6, PT, PT, PT, UP0, 0x80, 0x0 ;  /* 0x000000000000781c */ /* 0x000fe20003fcf008 */
[----:B------:R-:W-:Y:S01]  /*49f0*/  IMAD.U32 R25, RZ, RZ, UR14 ;  /* 0x0000000eff197e24 */ /* 0x000fe2000f8e00ff */
[----:B------:R-:W-:Y:S02]  /*4a00*/  ISETP.GE.AND P5, PT, R231, UR4, PT ;  /* 0x00000004e7007c0c */ /* 0x000fe4000bfa6270 */
[----:B------:R-:W-:Y:S01]  /*4a10*/  ISETP.NE.U32.AND P4, PT, R21, RZ, PT ;  /* 0x000000ff1500720c */ /* 0x000fe20003f85070 */
[C---:B------:R-:W-:Y:S01]  /*4a20*/  IMAD.WIDE R132, R25.reuse, 0x4, R132 ;  /* 0x0000000419847825 */ /* 0x040fe200078e0284 */
[----:B------:R-:W-:Y:S01]  /*4a30*/  SEL R20, R20, RZ, P6 ;  /* 0x000000ff14147207 */ /* 0x000fe20003000000 */
[----:B------:R2:W-:Y:S01]  /*4a40*/  LDGSTS.E [R207+0x6008], desc[UR20][R26.64], P3 ;  /* 0x060080001acf7fae */ /* 0x0005e20009921854 */
[----:B------:R-:W-:Y:S01]  /*4a50*/  SEL R21, RZ, 0x4, P5 ;  /* 0x00000004ff157807 */ /* 0x000fe20002800000 */
[----:B------:R-:W-:Y:S01]  /*4a60*/  IMAD.WIDE R166, R25, 0x4, R166 ;  /* 0x0000000419a67825 */ /* 0x000fe200078e02a6 */
[----:B------:R-:W-:-:S02]  /*4a70*/  PLOP3.LUT P6, PT, PT, PT, UP0, 0x80, 0x0 ;  /* 0x000000000000781c */ /* 0x000fc40003fcf008 */
[----:B-1----:R-:W-:Y:S02]  /*4a80*/  CS2R R42, SRZ ;  /* 0x00000000002a7805 */ /* 0x002fe4000001ff00 */
[----:B------:R-:W-:Y:S01]  /*4a90*/  ISETP.GE.AND P5, PT, R230, UR4, PT ;  /* 0x00000004e6007c0c */ /* 0x000fe2000bfa6270 */
[----:B------:R-:W-:Y:S01]  /*4aa0*/  IMAD.WIDE R134, R25, 0x4, R134 ;  /* 0x0000000419867825 */ /* 0x000fe200078e0286 */
[----:B------:R-:W-:Y:S02]  /*4ab0*/  ISETP.NE.U32.AND P2, PT, R20, RZ, PT ;  /* 0x000000ff1400720c */ /* 0x000fe40003f45070 */
[----:B------:R-:W-:Y:S01]  /*4ac0*/  SEL R21, R21, RZ, P6 ;  /* 0x000000ff15157207 */ /* 0x000fe20003000000 */
[----:B------:R-:W-:Y:S01]  /*4ad0*/  LDGSTS.E [R204+0x4000], desc[UR20][R108.64], P4 ;  /* 0x040000006ccc7fae */ /* 0x000fe2000a121854 */
[----:B------:R-:W-:Y:S01]  /*4ae0*/  PLOP3.LUT P3, PT, PT, PT, UP0, 0x80, 0x0 ;  /* 0x000000000000781c */ /* 0x000fe20003f6f008 */
[----:B--2---:R-:W-:Y:S01]  /*4af0*/  IMAD.U32 R27, RZ, RZ, UR22 ;  /* 0x00000016ff1b7e24 */ /* 0x004fe2000f8e00ff */
[----:B------:R-:W-:Y:S01]  /*4b00*/  SEL R20, RZ, 0x4, P5 ;  /* 0x00000004ff147807 */ /* 0x000fe20002800000 */
[----:B------:R-:W-:Y:S01]  /*4b10*/  IMAD.WIDE R168, R25, 0x4, R168 ;  /* 0x0000000419a87825 */ /* 0x000fe200078e02a8 */
[----:B------:R-:W-:-:S02]  /*4b20*/  ISETP.GE.AND P6, PT, R242, UR4, PT ;  /* 0x00000004f2007c0c */ /* 0x000fc4000bfc6270 */
[----:B------:R-:W-:Y:S01]  /*4b30*/  ISETP.NE.U32.AND P5, PT, R21, RZ, PT ;  /* 0x000000ff1500720c */ /* 0x000fe20003fa5070 */
[----:B------:R-:W-:Y:S01]  /*4b40*/  IMAD.WIDE R30, R27, 0x4, R30 ;  /* 0x000000041b1e7825 */ /* 0x000fe200078e021e */
[----:B------:R-:W-:Y:S01]  /*4b50*/  SEL R20, R20, RZ, P3 ;  /* 0x000000ff14147207 */ /* 0x000fe20001800000 */
[----:B------:R1:W-:Y:S01]  /*4b60*/  LDGSTS.E [R204+0x4008], desc[UR20][R52.64], P2 ;  /* 0x0400800034cc7fae */ /* 0x0003e20009121854 */
[----:B------:R-:W-:Y:S01]  /*4b70*/  PLOP3.LUT P3, PT, PT, PT, UP0, 0x80, 0x0 ;  /* 0x000000000000781c */ /* 0x000fe20003f6f008 */
[----:B------:R-:W-:Y:S01]  /*4b80*/  IMAD.U32 R27, RZ, RZ, UR14 ;  /* 0x0000000eff1b7e24 */ /* 0x000fe2000f8e00ff */
[----:B------:R-:W-:Y:S01]  /*4b90*/  SEL R21, RZ, 0x4, P6 ;  /* 0x00000004ff157807 */ /* 0x000fe20003000000 */
[----:B------:R-:W-:Y:S01]  /*4ba0*/  IMAD.WIDE R152, R25, 0x4, R152 ;  /* 0x0000000419987825 */ /* 0x000fe200078e0298 */
[----:B------:R-:W-:Y:S02]  /*4bb0*/  ISETP.GE.AND P6, PT, R241, UR4, PT ;  /* 0x00000004f1007c0c */ /* 0x000fe4000bfc6270 */
[----:B------:R-:W-:Y:S01]  /*4bc0*/  SEL R21, R21, RZ, P3 ;  /* 0x000000ff15157207 */ /* 0x000fe20001800000 */
[C---:B------:R-:W-:Y:S01]  /*4bd0*/  IMAD.WIDE R138, R25.reuse, 0x4, R138 ;  /* 0x00000004198a7825 */ /* 0x040fe200078e028a */
[----:B------:R-:W-:Y:S01]  /*4be0*/  PLOP3.LUT P3, PT, PT, PT, UP0, 0x80, 0x0 ;  /* 0x000000000000781c */ /* 0x000fe20003f6f008 */
[----:B------:R2:W-:Y:S01]  /*4bf0*/  LDGSTS.E [R204+0x6000], desc[UR20][R30.64], P5 ;  /* 0x060000001ecc7fae */ /* 0x0005e2000a921854 */
[----:B------:R-:W-:Y:S01]  /*4c00*/  SEL R24, RZ, 0x4, P6 ;  /* 0x00000004ff187807 */ /* 0x000fe20003000000 */
[----:B------:R-:W-:Y:S01]  /*4c10*/  IMAD.WIDE R172, R25, 0x4, R172 ;  /* 0x0000000419ac7825 */ /* 0x000fe200078e02ac */
[----:B------:R-:W-:-:S02]  /*4c20*/  ISETP.NE.U32.AND P4, PT, R20, RZ, PT ;  /* 0x000000ff1400720c */ /* 0x000fc40003f85070 */
[----:B-1----:R-:W-:Y:S02]  /*4c30*/  CS2R R52, SRZ ;  /* 0x0000000000347805 */ /* 0x002fe4000001ff00 */
[----:B------:R-:W-:Y:S01]  /*4c40*/  SEL R24, R24, RZ, P3 ;  /* 0x000000ff18187207 */ /* 0x000fe20001800000 */
[----:B------:R-:W-:Y:S01]  /*4c50*/  IMAD.U32 R25, RZ, RZ, UR22 ;  /* 0x00000016ff197e24 */ /* 0x000fe2000f8e00ff */
[----:B------:R-:W-:Y:S01]  /*4c60*/  ISETP.NE.U32.AND P3, PT, R21, RZ, PT ;  /* 0x000000ff1500720c */ /* 0x000fe20003f65070 */
[----:B------:R-:W-:Y:S01]  /*4c70*/  IMAD.U32 R21, RZ, RZ, UR22 ;  /* 0x00000016ff157e24 */ /* 0x000fe2000f8e00ff */
[----:B------:R-:W-:Y:S01]  /*4c80*/  ISETP.GE.AND P2, PT, R191, UR4, PT ;  /* 0x00000004bf007c0c */ /* 0x000fe2000bf46270 */
[----:B------:R-:W-:Y:S01]  /*4c90*/  IMAD.WIDE R174, R27, 0x4, R174 ;  /* 0x000000041bae7825 */ /* 0x000fe200078e02ae */
[----:B------:R-:W-:Y:S02]  /*4ca0*/  ISETP.NE.U32.AND P6, PT, R24, RZ, PT ;  /* 0x000000ff1800720c */ /* 0x000fe40003fc5070 */
[----:B------:R-:W-:Y:S01]  /*4cb0*/  SEL R20, RZ, 0x4, P2 ;  /* 0x00000004ff147807 */ /* 0x000fe20001000000 */
[----:B------:R-:W-:Y:S01]  /*4cc0*/  IMAD.WIDE R48, R21, 0x4, R48 ;  /* 0x0000000415307825 */ /* 0x000fe200078e0230 */
[----:B------:R-:W-:Y:S01]  /*4cd0*/  PLOP3.LUT P2, PT, PT, PT, UP0, 0x80, 0x0 ;  /* 0x000000000000781c */ /* 0x000fe20003f4f008 */
[----:B------:R1:W-:Y:S01]  /*4ce0*/  LDGSTS.E [R204+0x6008], desc[UR20][R46.64], P4 ;  /* 0x060080002ecc7fae */ /* 0x0003e2000a121854 */
[----:B------:R-:W-:Y:S01]  /*4cf0*/  ISETP.GE.AND P5, PT, R229, UR4, PT ;  /* 0x00000004e5007c0c */ /* 0x000fe2000bfa6270 */
[----:B--2---:R-:W-:Y:S01]  /*4d00*/  IMAD.U32 R31, RZ, RZ, UR14 ;  /* 0x0000000eff1f7e24 */ /* 0x004fe2000f8e00ff */
[----:B------:R-:W-:Y:S01]  /*4d10*/  SEL R20, R20, RZ, P2 ;  /* 0x000000ff14147207 */ /* 0x000fe20001000000 */
[----:B------:R2:W-:Y:S01]  /*4d20*/  LDGSTS.E [R203+0x4000], desc[UR20][R48.64], P3 ;  /* 0x0400000030cb7fae */ /* 0x0005e20009921854 */
[----:B------:R-:W-:Y:S01]  /*4d30*/  LOP3.LUT R191, R0, 0x1c, RZ, 0xfc, !PT ;  /* 0x0000001c00bf7812 */ /* 0x000fe200078efcff */
[C---:B------:R-:W-:Y:S01]  /*4d40*/  IMAD.WIDE R142, R27.reuse, 0x4, R142 ;  /* 0x000000041b8e7825 */ /* 0x040fe200078e028e */
[----:B------:R-:W-:Y:S01]  /*4d50*/  ISETP.NE.U32.AND P2, PT, R20, RZ, PT ;  /* 0x000000ff1400720c */ /* 0x000fe20003f45070 */
[----:B------:R3:W-:Y:S01]  /*4d60*/  LDGSTS.E [R203+0x4008], desc[UR20][R22.64], P6 ;  /* 0x0400800016cb7fae */ /* 0x0007e2000b121854 */
[----:B------:R-:W-:Y:S01]  /*4d70*/  ISETP.GE.AND P4, PT, R244, UR4, PT ;  /* 0x00000004f4007c0c */ /* 0x000fe2000bf86270 */
[----:B------:R-:W-:Y:S01]  /*4d80*/  IMAD.WIDE R176, R27, 0x4, R176 ;  /* 0x000000041bb07825 */ /* 0x000fe200078e02b0 */
[----:B------:R-:W-:-:S02]  /*4d90*/  PLOP3.LUT P3, PT, PT, PT, UP0, 0x80, 0x0 ;  /* 0x000000000000781c */ /* 0x000fc40003f6f008 */
[----:B-1----:R-:W-:Y:S02]  /*4da0*/  CS2R R46, SRZ ;  /* 0x00000000002e7805 */ /* 0x002fe4000001ff00 */
[----:B------:R-:W-:Y:S01]  /*4db0*/  SEL R20, RZ, 0x4, P5 ;  /* 0x00000004ff147807 */ /* 0x000fe20002800000 */
[----:B------:R-:W-:Y:S01]  /*4dc0*/  IMAD.WIDE R170, R27, 0x4, R170 ;  /* 0x000000041baa7825 */ /* 0x000fe200078e02aa */
[----:B------:R-:W-:Y:S02]  /*4dd0*/  PLOP3.LUT P5, PT, PT, PT, UP0, 0x80, 0x0 ;  /* 0x000000000000781c */ /* 0x000fe40003faf008 */
[----:B--2---:R-:W-:Y:S02]  /*4de0*/  CS2R R48, SRZ ;  /* 0x0000000000307805 */ /* 0x004fe4000001ff00 */
[----:B------:R-:W-:Y:S01]  /*4df0*/  ISETP.GE.AND P6, PT, R191, UR4, PT ;  /* 0x00000004bf007c0c */ /* 0x000fe2000bfc6270 */
[----:B------:R-:W-:Y:S01]  /*4e00*/  IMAD.WIDE R146, R27, 0x4, R146 ;  /* 0x000000041b927825 */ /* 0x000fe200078e0292 */
[----:B------:R-:W-:-:S02]  /*4e10*/  SEL R21, RZ, 0x4, P4 ;  /* 0x00000004ff157807 */ /* 0x000fc40002000000 */
[----:B------:R-:W-:Y:S01]  /*4e20*/  SEL R20, R20, RZ, P3 ;  /* 0x000000ff14147207 */ /* 0x000fe20001800000 */
[----:B---3--:R-:W-:Y:S01]  /*4e30*/  IMAD.U32 R23, RZ, RZ, UR14 ;  /* 0x0000000eff177e24 */ /* 0x008fe2000f8e00ff */
[----:B------:R-:W-:Y:S01]  /*4e40*/  ISETP.GE.AND P3, PT, R190, UR4, PT ;  /* 0x00000004be007c0c */ /* 0x000fe2000bf66270 */
[----:B------:R-:W-:Y:S01]  /*4e50*/  IMAD.WIDE R180, R27, 0x4, R180 ;  /* 0x000000041bb47825 */ /* 0x000fe200078e02b4 */
[----:B------:R-:W-:Y:S02]  /*4e60*/  PLOP3.LUT P4, PT, PT, PT, UP0, 0x80, 0x0 ;  /* 0x000000000000781c */ /* 0x000fe40003f8f008 */
[----:B------:R-:W-:Y:S01]  /*4e70*/  SEL R22, RZ, 0x4, P6 ;  /* 0x00000004ff167807 */ /* 0x000fe20003000000 */
[----:B------:R-:W-:Y:S01]  /*4e80*/  IMAD.WIDE R124, R23, 0x4, R124 ;  /* 0x00000004177c7825 */ /* 0x000fe200078e027c */
[----:B------:R-:W-:Y:S02]  /*4e90*/  SEL R21, R21, RZ, P5 ;  /* 0x000000ff15157207 */ /* 0x000fe40002800000 */
[----:B------:R-:W-:Y:S01]  /*4ea0*/  ISETP.NE.U32.AND P5, PT, R20, RZ, PT ;  /* 0x000000ff1400720c */ /* 0x000fe20003fa5070 */
[C---:B------:R-:W-:Y:S01]  /*4eb0*/  IMAD.WIDE R148, R23.reuse, 0x4, R148 ;  /* 0x0000000417947825 */ /* 0x040fe200078e0294 */
[----:B------:R-:W-:Y:S01]  /*4ec0*/  PLOP3.LUT P6, PT, PT, PT, UP0, 0x80, 0x0 ;  /* 0x000000000000781c */ /* 0x000fe20003fcf008 */
[----:B------:R-:W-:Y:S01]  /*4ed0*/  UISETP.GE.AND UP0, UPT, UR6, 0x40, UPT ;  /* 0x000000400600788c */ /* 0x000fe2000bf06270 */
[----:B------:R-:W-:Y:S01]  /*4ee0*/  SEL R20, RZ, 0x4, P3 ;  /* 0x00000004ff147807 */ /* 0x000fe20001800000 */
[----:B------:R-:W-:Y:S01]  /*4ef0*/  IMAD.WIDE R126, R23, 0x4, R126 ;  /* 0x00000004177e7825 */ /* 0x000fe200078e027e */
[----:B------:R-:W-:-:S02]  /*4f00*/  SEL R22, R22, RZ, P4 ;  /* 0x000000ff16167207 */ /* 0x000fc40002000000 */
[----:B------:R-:W-:Y:S01]  /*4f10*/  ISETP.NE.U32.AND P3, PT, R21, RZ, PT ;  /* 0x000000ff1500720c */ /* 0x000fe20003f65070 */
[----:B------:R-:W-:Y:S01]  /*4f20*/  IMAD.U32 R21, RZ, RZ, UR14 ;  /* 0x0000000eff157e24 */ /* 0x000fe2000f8e00ff */
[----:B------:R-:W-:Y:S01]  /*4f30*/  SEL R20, R20, RZ, P6 ;  /* 0x000000ff14147207 */ /* 0x000fe20003000000 */
[----:B------:R-:W-:Y:S01]  /*4f40*/  IMAD.WIDE R128, R23, 0x4, R128 ;  /* 0x0000000417807825 */ /* 0x000fe200078e0280 */
[----:B------:R-:W-:Y:S02]  /*4f50*/  ISETP.NE.U32.AND P4, PT, R22, RZ, PT ;  /* 0x000000ff1600720c */ /* 0x000fe40003f85070 */
[----:B------:R-:W-:Y:S01]  /*4f60*/  ISETP.NE.U32.AND P6, PT, R20, RZ, PT ;  /* 0x000000ff1400720c */ /* 0x000fe20003fc5070 */
[C---:B------:R-:W-:Y:S01]  /*4f70*/  IMAD.WIDE R116, R21.reuse, 0x4, R116 ;  /* 0x0000000415747825 */ /* 0x040fe200078e0274 */
[----:B------:R-:W-:Y:S02]  /*4f80*/  ISETP.NE.U32.AND P0, PT, R34, RZ, PT ;  /* 0x000000ff2200720c */ /* 0x000fe40003f05070 */
[----:B------:R-:W-:Y:S01]  /*4f90*/  CS2R R34, SRZ ;  /* 0x0000000000227805 */ /* 0x000fe2000001ff00 */
[----:B------:R-:W-:-:S04]  /*4fa0*/  IMAD.WIDE R140, R21, 0x4, R140 ;  /* 0x00000004158c7825 */ /* 0x000fc800078e028c */
[----:B------:R-:W-:-:S04]  /*4fb0*/  IMAD.WIDE R118, R21, 0x4, R118 ;  /* 0x0000000415767825 */ /* 0x000fc800078e0276 */
[----:B------:R-:W-:-:S04]  /*4fc0*/  IMAD.WIDE R120, R21, 0x4, R120 ;  /* 0x0000000415787825 */ /* 0x000fc800078e0278 */
[----:B------:R-:W-:-:S04]  /*4fd0*/  IMAD.WIDE R136, R21, 0x4, R136 ;  /* 0x0000000415887825 */ /* 0x000fc800078e0288 */
[----:B------:R-:W-:-:S04]  /*4fe0*/  IMAD.WIDE R122, R21, 0x4, R122 ;  /* 0x00000004157a7825 */ /* 0x000fc800078e027a */
[----:B------:R-:W-:Y:S02]  /*4ff0*/  IMAD.U32 R21, RZ, RZ, UR22 ;  /* 0x00000016ff157e24 */ /* 0x000fe4000f8e00ff */
[----:B------:R-:W-:-:S04]  /*5000*/  IMAD.WIDE R144, R23, 0x4, R144 ;  /* 0x0000000417907825 */ /* 0x000fc800078e0290 */
[----:B------:R-:W-:-:S04]  /*5010*/  IMAD.WIDE R130, R23, 0x4, R130 ;  /* 0x0000000417827825 */ /* 0x000fc800078e0282 */
[----:B------:R-:W-:-:S04]  /*5020*/  IMAD.WIDE R154, R23, 0x4, R154 ;  /* 0x00000004179a7825 */ /* 0x000fc800078e029a */
[----:B------:R-:W-:Y:S02]  /*5030*/  IMAD.U32 R23, RZ, RZ, UR22 ;  /* 0x00000016ff177e24 */ /* 0x000fe4000f8e00ff */
[----:B------:R-:W-:-:S04]  /*5040*/  IMAD.WIDE R182, R31, 0x4, R182 ;  /* 0x000000041fb67825 */ /* 0x000fc800078e02b6 */
[----:B------:R-:W-:-:S04]  /*5050*/  IMAD.WIDE R150, R31, 0x4, R150 ;  /* 0x000000041f967825 */ /* 0x000fc800078e0296 */
[----:B------:R-:W-:-:S04]  /*5060*/  IMAD.WIDE R184, R31, 0x4, R184 ;  /* 0x000000041fb87825 */ /* 0x000fc800078e02b8 */
[----:B------:R-:W-:-:S04]  /*5070*/  IMAD.WIDE R178, R31, 0x4, R178 ;  /* 0x000000041fb27825 */ /* 0x000fc800078e02b2 */
[----:B------:R-:W-:-:S04]  /*5080*/  IMAD.WIDE R186, R31, 0x4, R186 ;  /* 0x000000041fba7825 */ /* 0x000fc800078e02ba */
[----:B------:R-:W-:-:S04]  /*5090*/  IMAD.WIDE R188, R31, 0x4, R188 ;  /* 0x000000041fbc7825 */ /* 0x000fc800078e02bc */
[----:B------:R-:W-:-:S04]  /*50a0*/  IMAD.WIDE R28, R21, 0x4, R28 ;  /* 0x00000004151c7825 */ /* 0x000fc800078e021c */
[----:B------:R-:W-:Y:S01]  /*50b0*/  IMAD.U32 R27, RZ, RZ, UR22 ;  /* 0x00000016ff1b7e24 */ /* 0x000fe2000f8e00ff */
[----:B------:R1:W-:Y:S01]  /*50c0*/  LDGSTS.E [R203+0x6000], desc[UR20][R28.64], P5 ;  /* 0x060000001ccb7fae */ /* 0x0003e2000a921854 */
[----:B------:R-:W-:Y:S02]  /*50d0*/  IMAD.U32 R31, RZ, RZ, UR22 ;  /* 0x00000016ff1f7e24 */ /* 0x000fe4000f8e00ff */
[----:B------:R-:W-:Y:S01]  /*50e0*/  IMAD.WIDE R38, R25, 0x4, R38 ;  /* 0x0000000419267825 */ /* 0x000fe200078e0226 */
[----:B------:R-:W-:-:S03]  /*50f0*/  CS2R R24, SRZ ;  /* 0x0000000000187805 */ /* 0x000fc6000001ff00 */
[----:B------:R-:W-:Y:S01]  /*5100*/  IMAD.WIDE R44, R21, 0x4, R44 ;  /* 0x00000004152c7825 */ /* 0x000fe200078e022c */
[----:B------:R2:W-:Y:S03]  /*5110*/  LDGSTS.E [R203+0x6008], desc[UR20][R38.64], P3 ;  /* 0x0600800026cb7fae */ /* 0x0005e60009921854 */
[----:B------:R-:W-:Y:S01]  /*5120*/  IMAD.WIDE R110, R23, 0x4, R110 ;  /* 0x00000004176e7825 */ /* 0x000fe200078e026e */
[----:B------:R3:W-:Y:S01]  /*5130*/  LDGSTS.E [R209+0x4000], desc[UR20][R44.64], P4 ;  /* 0x040000002cd17fae */ /* 0x0007e2000a121854 */
[----:B-1----:R-:W-:Y:S02]  /*5140*/  CS2R R28, SRZ ;  /* 0x00000000001c7805 */ /* 0x002fe4000001ff00 */
[----:B------:R-:W-:Y:S01]  /*5150*/  IMAD.WIDE R40, R27, 0x4, R40 ;  /* 0x000000041b287825 */ /* 0x000fe200078e0228 */
[----:B------:R-:W-:Y:S01]  /*5160*/  LDGSTS.E [R209+0x4008], desc[UR20][R110.64], P1 ;  /* 0x040080006ed17fae */ /* 0x000fe20008921854 */
[----:B------:R-:W-:-:S02]  /*5170*/  CS2R R26, SRZ ;  /* 0x00000000001a7805 */ /* 0x000fc4000001ff00 */
[----:B------:R-:W-:Y:S01]  /*5180*/  IMAD.WIDE R114, R31, 0x4, R114 ;  /* 0x000000041f727825 */ /* 0x000fe200078e0272 */
[----:B------:R1:W-:Y:S01]  /*5190*/  LDGSTS.E [R209+0x6000], desc[UR20][R40.64], P6 ;  /* 0x0600000028d17fae */ /* 0x0003e2000b121854 */
[----:B------:R-:W-:Y:S02]  /*51a0*/  CS2R R30, SRZ ;  /* 0x00000000001e7805 */ /* 0x000fe4000001ff00 */
[----:B--2---:R-:W-:Y:S01]  /*51b0*/  CS2R R38, SRZ ;  /* 0x0000000000267805 */ /* 0x004fe2000001ff00 */
[----:B------:R-:W-:Y:S01]  /*51c0*/  LDGSTS.E [R209+0x6008], desc[UR20][R114.64], P0 ;  /* 0x0600800072d17fae */ /* 0x000fe20008121854 */
[----:B------:R-:W-:Y:S02]  /*51d0*/  PLOP3.LUT P0, PT, PT, PT, UP0, 0x40, 0x0 ;  /* 0x000000000000781c */ /* 0x000fe40003f0e808 */
[----:B---3--:R-:W-:Y:S01]  /*51e0*/  CS2R R44, SRZ ;  /* 0x00000000002c7805 */ /* 0x008fe2000001ff00 */
[----:B------:R-:W0:Y:S04]  /*51f0*/  LDGDEPBAR ;  /* 0x00000000000079af */ /* 0x000e280000000000 */
[----:B------:R-:W-:Y:S01]  /*5200*/  LDGSTS.E [R210+0x10000], desc[UR20][R116.64], P2 ;  /* 0x1000000074d27fae */ /* 0x000fe20009121854 */
[----:B-1----:R-:W-:-:S03]  /*5210*/  CS2R R40, SRZ ;  /* 0x0000000000287805 */ /* 0x002fc6000001ff00 */
        /* <DEDUP_REMOVED lines=12> */
[----:B------:R1:W-:Y:S04]  /*52e0*/  LDGSTS.E [R211+0x11500], desc[UR20][R168.64], P2 ;  /* 0x11500000a8d37fae */ /* 0x0003e80009121854 */
[----:B------:R2:W-:Y:S04]  /*52f0*/  LDGSTS.E [R211+0x11900], desc[UR20][R176.64], P2 ;  /* 0x11900000b0d37fae */ /* 0x0005e80009121854 */
[----:B------:R2:W-:Y:S01]  /*5300*/  LDGSTS.E [R211+0x11d00], desc[UR20][R184.64], P2 ;  /* 0x11d00000b8d37fae */ /* 0x0005e20009121854 */
[----:B-1----:R-:W1:Y:S03]  /*5310*/  S2R R168, SR_TID.X ;  /* 0x0000000000a87919 */ /* 0x002e660000002100 */
[----:B------:R2:W-:Y:S04]  /*5320*/  LDGSTS.E [R212+0x10200], desc[UR20][R120.64], P2 ;  /* 0x1020000078d47fae */ /* 0x0005e80009121854 */
[----:B------:R2:W-:Y:S04]  /*5330*/  LDGSTS.E [R212+0x10600], desc[UR20][R128.64], P2 ;  /* 0x1060000080d47fae */ /* 0x0005e80009121854 */
[----:B------:R2:W-:Y:S04]  /*5340*/  LDGSTS.E [R212+0x10a00], desc[UR20][R136.64], P2 ;  /* 0x10a0000088d47fae */ /* 0x0005e80009121854 */
[----:B------:R2:W-:Y:S04]  /*5350*/  LDGSTS.E [R212+0x10e00], desc[UR20][R144.64], P2 ;  /* 0x10e0000090d47fae */ /* 0x0005e80009121854 */
[----:B------:R2:W-:Y:S04]  /*5360*/  LDGSTS.E [R212+0x11200], desc[UR20][R152.64], P2 ;  /* 0x1120000098d47fae */ /* 0x0005e80009121854 */
[----:B------:R2:W-:Y:S04]  /*5370*/  LDGSTS.E [R212+0x11600], desc[UR20][R170.64], P2 ;  /* 0x11600000aad47fae */ /* 0x0005e80009121854 */
[----:B------:R2:W-:Y:S04]  /*5380*/  LDGSTS.E [R212+0x11a00], desc[UR20][R178.64], P2 ;  /* 0x11a00000b2d47fae */ /* 0x0005e80009121854 */
[----:B------:R2:W-:Y:S01]  /*5390*/  LDGSTS.E [R212+0x11e00], desc[UR20][R186.64], P2 ;  /* 0x11e00000bad47fae */ /* 0x0005e20009121854 */
[----:B-1----:R-:W-:-:S02]  /*53a0*/  IMAD.SHL.U32 R167, R168, 0x8, RZ ;  /* 0x00000008a8a77824 */ /* 0x002fc400078e00ff */
[C---:B------:R-:W-:Y:S01]  /*53b0*/  IMAD.SHL.U32 R166, R168.reuse, 0x100, RZ ;  /* 0x00000100a8a67824 */ /* 0x040fe200078e00ff */
[----:B------:R2:W-:Y:S01]  /*53c0*/  LDGSTS.E [R208+0x10300], desc[UR20][R122.64], P2 ;  /* 0x103000007ad07fae */ /* 0x0005e20009121854 */
[----:B------:R-:W-:Y:S02]  /*53d0*/  LOP3.LUT R168, R168, 0x40, RZ, 0xc0, !PT ;  /* 0x00000040a8a87812 */ /* 0x000fe400078ec0ff */
[----:B------:R-:W-:Y:S01]  /*53e0*/  LOP3.LUT R167, R167, 0x380, RZ, 0xc0, !PT ;  /* 0x00000380a7a77812 */ /* 0x000fe200078ec0ff */
[----:B------:R2:W-:Y:S01]  /*53f0*/  LDGSTS.E [R208+0x10700], desc[UR20][R130.64], P2 ;  /* 0x1070000082d07fae */ /* 0x0005e20009121854 */
[----:B------:R-:W-:-:S03]  /*5400*/  LOP3.LUT R166, R166, 0x800, RZ, 0xc0, !PT ;  /* 0x00000800a6a67812 */ /* 0x000fc600078ec0ff */
[----:B------:R2:W-:Y:S04]  /*5410*/  LDGSTS.E [R208+0x10b00], desc[UR20][R138.64], P2 ;  /* 0x10b000008ad07fae */ /* 0x0005e80009121854 */
[----:B------:R2:W-:Y:S04]  /*5420*/  LDGSTS.E [R208+0x10f00], desc[UR20][R146.64], P2 ;  /* 0x10f0000092d07fae */ /* 0x0005e80009121854 */
[----:B------:R2:W-:Y:S04]  /*5430*/  LDGSTS.E [R208+0x11300], desc[UR20][R154.64], P2 ;  /* 0x113000009ad07fae */ /* 0x0005e80009121854 */
[----:B------:R2:W-:Y:S04]  /*5440*/  LDGSTS.E [R208+0x11700], desc[UR20][R172.64], P2 ;  /* 0x11700000acd07fae */ /* 0x0005e80009121854 */
[----:B------:R2:W-:Y:S04]  /*5450*/  LDGSTS.E [R208+0x11b00], desc[UR20][R180.64], P2 ;  /* 0x11b00000b4d07fae */ /* 0x0005e80009121854 */
[----:B------:R2:W-:Y:S04]  /*5460*/  LDGSTS.E [R208+0x11f00], desc[UR20][R188.64], P2 ;  /* 0x11f00000bcd07fae */ /* 0x0005e80009121854 */
[----:B------:R-:W0:Y:S01]  /*5470*/  LDGDEPBAR ;  /* 0x00000000000079af */ /* 0x000e220000000000 */
[----:B------:R-:W-:Y:S05]  /*5480*/  @P0 BRA `(.L_x_0) ;  /* 0x0000002c00cc0947 */ /* 0x000fea0003800000 */
[----:B------:R-:W1:Y:S01]  /*5490*/  S2R R95, SR_TID.X ;  /* 0x00000000005f7919 */ /* 0x000e620000002100 */
[----:B------:R-:W-:Y:S01]  /*54a0*/  IMAD.U32 R25, RZ, RZ, UR22 ;  /* 0x00000016ff197e24 */ /* 0x000fe2000f8e00ff */
[----:B------:R-:W-:Y:S01]  /*54b0*/  USHF.R.S32.HI UR16, URZ, 0x1f, UR22 ;  /* 0x0000001f3f107899 */ /* 0x000fe20008011416 */
[----:B------:R-:W-:Y:S01]  /*54c0*/  SHF.R.S32.HI R20, RZ, 0x1f, R193 ;  /* 0x0000001fff147819 */ /* 0x000fe200000114c1 */
[----:B------:R-:W-:Y:S01]  /*54d0*/  USHF.R.S32.HI UR5, URZ, 0x1f, UR14 ;  /* 0x0000001f3f057899 */ /* 0x000fe2000801140e */
[----:B------:R-:W-:Y:S01]  /*54e0*/  SHF.R.S32.HI R24, RZ, 0x1f, R59 ;  /* 0x0000001fff187819 */ /* 0x000fe2000001143b */
[----:B------:R-:W-:Y:S01]  /*54f0*/  USHF.L.U32 UR4, UR14, 0x3, URZ ;  /* 0x000000030e047899 */ /* 0x000fe2000800063f */
[----:B------:R-:W-:Y:S01]  /*5500*/  LEA R228, P0, R25, R228, 0x3 ;  /* 0x000000e419e47211 */ /* 0x000fe200078018ff */
[----:B------:R-:W-:Y:S01]  /*5510*/  IMAD.U32 R26, RZ, RZ, UR16 ;  /* 0x00000010ff1a7e24 */ /* 0x000fe2000f8e00ff */
[----:B------:R-:W-:Y:S01]  /*5520*/  SHF.R.S32.HI R25, RZ, 0x1f, R156 ;  /* 0x0000001fff197819 */ /* 0x000fe2000001149c */
[----:B------:R-:W-:Y:S01]  /*5530*/  USHF.L.U64.HI UR8, UR14, 0x3, UR5 ;  /* 0x000000030e087899 */ /* 0x000fe20008010205 */
[----:B------:R-:W-:Y:S01]  /*5540*/  SHF.L.U64.HI R193, R193, 0x2, R20 ;  /* 0x00000002c1c17819 */ /* 0x000fe20000010214 */
[----:B------:R-:W-:Y:S01]  /*5550*/  IMAD R92, R92, UR24, RZ ;  /* 0x000000185c5c7c24 */ /* 0x000fe2000f8e02ff */
[----:B------:R-:W-:Y:S01]  /*5560*/  SHF.L.U64.HI R22, R156, 0x2, R25 ;  /* 0x000000029c167819 */ /* 0x000fe20000010219 */
[----:B------:R-:W-:Y:S01]  /*5570*/  IMAD.U32 R25, RZ, RZ, UR22 ;  /* 0x00000016ff197e24 */ /* 0x000fe2000f8e00ff */
[----:B------:R-:W-:Y:S01]  /*5580*/  SHF.L.U64.HI R59, R59, 0x2, R24 ;  /* 0x000000023b3b7819 */ /* 0x000fe20000010218 */
[----:B------:R-:W-:Y:S01]  /*5590*/  IMAD R93, R93, UR24, RZ ;  /* 0x000000185d5d7c24 */ /* 0x000fe2000f8e02ff */
[----:B------:R-:W-:Y:S01]  /*55a0*/  SHF.R.S32.HI R29, RZ, 0x1f, R90 ;  /* 0x0000001fff1d7819 */ /* 0x000fe2000001145a */
[----:B------:R-:W-:Y:S01]  /*55b0*/  IMAD R156, R190, UR24, RZ ;  /* 0x00000018be9c7c24 */ /* 0x000fe2000f8e02ff */
[----:B------:R-:W-:Y:S01]  /*55c0*/  LEA.HI.X R24, R25, R193, R26, 0x3, P0 ;  /* 0x000000c119187211 */ /* 0x000fe200000f1c1a */
[----:B--2---:R-:W-:Y:S01]  /*55d0*/  IMAD R155, R244, UR24, RZ ;  /* 0x00000018f49b7c24 */ /* 0x004fe2000f8e02ff */
[----:B------:R-:W-:Y:S01]  /*55e0*/  SHF.R.S32.HI R30, RZ, 0x1f, R89 ;  /* 0x0000001fff1e7819 */ /* 0x000fe20000011459 */
[----:B------:R-:W-:Y:S01]  /*55f0*/  IMAD R154, R229, UR24, RZ ;  /* 0x00000018e59a7c24 */ /* 0x000fe2000f8e02ff */
[----:B------:R-:W-:Y:S01]  /*5600*/  SHF.R.S32.HI R25, RZ, 0x1f, R88 ;  /* 0x0000001fff197819 */ /* 0x000fe20000011458 */
[----:B------:R-:W-:Y:S01]  /*5610*/  IMAD R153, R230, UR24, RZ ;  /* 0x00000018e6997c24 */ /* 0x000fe2000f8e02ff */
[----:B------:R-:W-:Y:S01]  /*5620*/  LEA R28, P1, R90, UR4, 0x2 ;  /* 0x000000045a1c7c11 */ /* 0x000fe2000f8210ff */
[----:B------:R-:W-:Y:S01]  /*5630*/  IMAD R152, R231, UR24, RZ ;  /* 0x00000018e7987c24 */ /* 0x000fe2000f8e02ff */
[----:B------:R-:W-:Y:S01]  /*5640*/  LEA R27, P2, R89, UR4, 0x2 ;  /* 0x00000004591b7c11 */ /* 0x000fe2000f8410ff */
[----:B------:R-:W-:Y:S01]  /*5650*/  IMAD R151, R232, UR24, RZ ;  /* 0x00000018e8977c24 */ /* 0x000fe2000f8e02ff */
[----:B------:R-:W-:Y:S01]  /*5660*/  LEA R26, P3, R88, UR4, 0x2 ;  /* 0x00000004581a7c11 */ /* 0x000fe2000f8610ff */
[----:B------:R-:W-:Y:S01]  /*5670*/  IMAD R150, R233, UR24, RZ ;  /* 0x00000018e9967c24 */ /* 0x000fe2000f8e02ff */
[----:B------:R-:W-:Y:S01]  /*5680*/  LEA.HI.X R90, R90, UR8, R29, 0x2, P1 ;  /* 0x000000085a5a7c11 */ /* 0x000fe200088f141d */
[----:B------:R-:W-:Y:S01]  /*5690*/  IMAD R149, R234, UR24, RZ ;  /* 0x00000018ea957c24 */ /* 0x000fe2000f8e02ff */
[----:B-1----:R-:W-:Y:S01]  /*56a0*/  LEA.HI R95, R95, 0xe, RZ, 0x1a ;  /* 0x0000000e5f5f7811 */ /* 0x002fe200078fd0ff */
[----:B------:R-:W-:Y:S01]  /*56b0*/  IMAD R148, R235, UR24, RZ ;  /* 0x00000018eb947c24 */ /* 0x000fe2000f8e02ff */
[----:B------:R-:W-:-:S02]  /*56c0*/  LEA.HI.X R89, R89, UR8, R30, 0x2, P2 ;  /* 0x0000000859597c11 */ /* 0x000fc400090f141e */
[----:B------:R-:W-:Y:S02]  /*56d0*/  CS2R R44, SRZ ;  /* 0x00000000002c7805 */ /* 0x000fe4000001ff00 */
[----:B------:R-:W-:Y:S01]  /*56e0*/  LEA.HI.X R88, R88, UR8, R25, 0x2, P3 ;  /* 0x0000000858587c11 */ /* 0x000fe200098f1419 */
[----:B------:R-:W-:Y:S01]  /*56f0*/  IMAD R95, R95, UR24, RZ ;  /* 0x000000185f5f7c24 */ /* 0x000fe2000f8e02ff */
[----:B------:R-:W-:Y:S02]  /*5700*/  SHF.R.S32.HI R31, RZ, 0x1f, R86 ;  /* 0x0000001fff1f7819 */ /* 0x000fe40000011456 */
[----:B------:R-:W-:Y:S02]  /*5710*/  CS2R R46, SRZ ;  /* 0x00000000002e7805 */ /* 0x000fe4000001ff00 */
[----:B------:R-:W-:Y:S02]  /*5720*/  SHF.R.S32.HI R30, RZ, 0x1f, R85 ;  /* 0x0000001fff1e7819 */ /* 0x000fe40000011455 */
[----:B------:R-:W-:-:S02]  /*5730*/  CS2R R48, SRZ ;  /* 0x0000000000307805 */ /* 0x000fc4000001ff00 */
[----:B------:R-:W-:Y:S02]  /*5740*/  SHF.R.S32.HI R21, RZ, 0x1f, R95 ;  /* 0x0000001fff157819 */ /* 0x000fe4000001145f */
[----:B------:R-:W-:Y:S02]  /*5750*/  CS2R R50, SRZ ;  /* 0x0000000000327805 */ /* 0x000fe4000001ff00 */
[----:B------:R-:W-:Y:S02]  /*5760*/  SHF.R.S32.HI R25, RZ, 0x1f, R84 ;  /* 0x0000001fff197819 */ /* 0x000fe40000011454 */
[----:B------:R-:W-:Y:S02]  /*5770*/  CS2R R52, SRZ ;  /* 0x0000000000347805 */ /* 0x000fe4000001ff00 */
[----:B------:R-:W-:Y:S02]  /*5780*/  LEA R42, P1, R86, UR4, 0x2 ;  /* 0x00000004562a7c11 */ /* 0x000fe4000f8210ff */
[----:B------:R-:W-:-:S02]  /*5790*/  CS2R R54, SRZ ;  /* 0x0000000000367805 */ /* 0x000fc4000001ff00 */
[----:B------:R-:W-:Y:S01]  /*57a0*/  LEA R41, P2, R85, UR4, 0x2 ;  /* 0x0000000455297c11 */ /* 0x000fe2000f8410ff */
[----:B------:R-:W-:Y:S01]  /*57b0*/  USHF.L.U32 UR23, UR14, 0x2, URZ ;  /* 0x000000020e177899 */ /* 0x000fe2000800063f */
[----:B------:R-:W-:Y:S01]  /*57c0*/  LEA R29, P3, R84, UR4, 0x2 ;  /* 0x00000004541d7c11 */ /* 0x000fe2000f8610ff */
[----:B------:R-:W-:Y:S01]  /*57d0*/  UIADD3 UR12, UR12, -0x80, URZ ;  /* 0xffffff800c0c7890 */ /* 0x000fe2000fffe03f */
[----:B------:R-:W-:Y:S01]  /*57e0*/  SHF.R.S32.HI R32, RZ, 0x1f, R91 ;  /* 0x0000001fff207819 */ /* 0x000fe2000001145b */
[----:B------:R-:W-:Y:S01]  /*57f0*/  UMOV UR13, 0x1 ;  /* 0x00000001000d7882 */ /* 0x000fe20000000000 */
[----:B------:R-:W-:Y:S01]  /*5800*/  LEA R133, P0, R91, UR4, 0x2 ;  /* 0x000000045b857c11 */ /* 0x000fe2000f8010ff */
[----:B------:R-:W-:Y:S01]  /*5810*/  USHF.L.U64.HI UR14, UR14, 0x2, UR5 ;  /* 0x000000020e0e7899 */ /* 0x000fe20008010205 */
[----:B------:R-:W-:Y:S01]  /*5820*/  SHF.L.U64.HI R20, R95, 0x2, R21 ;  /* 0x000000025f147819 */ /* 0x000fe20000010215 */
[----:B------:R-:W-:Y:S01]  /*5830*/  IMAD R95, R57, UR24, RZ ;  /* 0x00000018395f7c24 */ /* 0x000fe2000f8e02ff */
[----:B------:R-:W-:Y:S01]  /*5840*/  LEA.HI.X R86, R86, UR8, R31, 0x2, P1 ;  /* 0x0000000856567c11 */ /* 0x000fe200088f141f */
[----:B------:R-:W-:Y:S01]  /*5850*/  USHF.L.U64.HI UR16, UR22, 0x2, UR16 ;  /* 0x0000000216107899 */ /* 0x000fe20008010210 */
[----:B------:R-:W-:Y:S01]  /*5860*/  LEA.HI.X R85, R85, UR8, R30, 0x2, P2 ;  /* 0x0000000855557c11 */ /* 0x000fe200090f141e */
[----:B------:R-:W-:Y:S01]  /*5870*/  UMOV UR17, 0xffffffff ;  /* 0xffffffff00117882 */ /* 0x000fe20000000000 */
[----:B------:R-:W-:-:S02]  /*5880*/  LEA.HI.X R25, R84, UR8, R25, 0x2, P3 ;  /* 0x0000000854197c11 */ /* 0x000fc400098f1419 */
[----:B------:R-:W-:Y:S02]  /*5890*/  LEA.HI.X R91, R91, UR8, R32, 0x2, P0 ;  /* 0x000000085b5b7c11 */ /* 0x000fe400080f1420 */
[----:B------:R-:W-:Y:S02]  /*58a0*/  SHF.R.S32.HI R33, RZ, 0x1f, R82 ;  /* 0x0000001fff217819 */ /* 0x000fe40000011452 */
[----:B------:R-:W-:Y:S02]  /*58b0*/  SHF.R.S32.HI R31, RZ, 0x1f, R80 ;  /* 0x0000001fff1f7819 */ /* 0x000fe40000011450 */
[----:B------:R-:W-:Y:S02]  /*58c0*/  LEA R39, P1, R82, UR4, 0x2 ;  /* 0x0000000452277c11 */ /* 0x000fe4000f8210ff */
[----:B------:R-:W-:Y:S02]  /*58d0*/  LEA R30, P3, R80, UR4, 0x2 ;  /* 0x00000004501e7c11 */ /* 0x000fe4000f8610ff */
[----:B------:R-:W-:-:S02]  /*58e0*/  SHF.R.S32.HI R23, RZ, 0x1f, R192 ;  /* 0x0000001fff177819 */ /* 0x000fc400000114c0 */
[----:B------:R-:W-:Y:S02]  /*58f0*/  SHF.R.S32.HI R57, RZ, 0x1f, R92 ;  /* 0x0000001fff397819 */ /* 0x000fe4000001145c */
[----:B------:R-:W-:Y:S02]  /*5900*/  SHF.R.S32.HI R32, RZ, 0x1f, R87 ;  /* 0x0000001fff207819 */ /* 0x000fe40000011457 */
[----:B------:R-:W-:Y:S02]  /*5910*/  LEA R43, P0, R87, UR4, 0x2 ;  /* 0x00000004572b7c11 */ /* 0x000fe4000f8010ff */
[----:B------:R-:W-:Y:S02]  /*5920*/  LEA.HI.X R94, R82, UR8, R33, 0x2, P1 ;  /* 0x00000008525e7c11 */ /* 0x000fe400088f1421 */
[----:B------:R-:W-:Y:S02]  /*5930*/  LEA.HI.X R98, R80, UR8, R31, 0x2, P3 ;  /* 0x0000000850627c11 */ /* 0x000fe400098f141f */
[----:B------:R-:W-:-:S02]  /*5940*/  SHF.L.U64.HI R21, R192, 0x2, R23 ;  /* 0x00000002c0157819 */ /* 0x000fc40000010217 */
[----:B------:R-:W-:Y:S02]  /*5950*/  SHF.L.U64.HI R57, R92, 0x2, R57 ;  /* 0x000000025c397819 */ /* 0x000fe40000010239 */
[----:B------:R-:W-:Y:S02]  /*5960*/  LEA.HI.X R87, R87, UR8, R32, 0x2, P0 ;  /* 0x0000000857577c11 */ /* 0x000fe400080f1420 */
[----:B------:R-:W-:Y:S02]  /*5970*/  SHF.R.S32.HI R96, RZ, 0x1f, R81 ;  /* 0x0000001fff607819 */ /* 0x000fe40000011451 */
[----:B------:R-:W-:Y:S02]  /*5980*/  LEA R38, P2, R81, UR4, 0x2 ;  /* 0x0000000451267c11 */ /* 0x000fe4000f8410ff */
[----:B------:R-:W-:Y:S02]  /*5990*/  SHF.R.S32.HI R33, RZ, 0x1f, R76 ;  /* 0x0000001fff217819 */ /* 0x000fe4000001144c */
[----:B------:R-:W-:-:S02]  /*59a0*/  LEA R31, P3, R76, UR4, 0x2 ;  /* 0x000000044c1f7c11 */ /* 0x000fc4000f8610ff */
[----:B------:R-:W-:Y:S02]  /*59b0*/  SHF.R.S32.HI R23, RZ, 0x1f, R58 ;  /* 0x0000001fff177819 */ /* 0x000fe4000001143a */
[----:B------:R-:W-:Y:S02]  /*59c0*/  SHF.R.S32.HI R92, RZ, 0x1f, R83 ;  /* 0x0000001fff5c7819 */ /* 0x000fe40000011453 */
[----:B------:R-:W-:Y:S02]  /*59d0*/  LEA R40, P0, R83, UR4, 0x2 ;  /* 0x0000000453287c11 */ /* 0x000fe4000f8010ff */
[----:B------:R-:W-:Y:S02]  /*59e0*/  LEA.HI.X R96, R81, UR8, R96, 0x2, P2 ;  /* 0x0000000851607c11 */ /* 0x000fe400090f1460 */
[----:B------:R-:W-:Y:S02]  /*59f0*/  LEA.HI.X R106, R76, UR8, R33, 0x2, P3 ;  /* 0x000000084c6a7c11 */ /* 0x000fe400098f1421 */
[----:B------:R-:W-:-:S02]  /*5a00*/  SHF.L.U64.HI R23, R58, 0x2, R23 ;  /* 0x000000023a177819 */ /* 0x000fc40000010217 */
[----:B------:R-:W-:Y:S02]  /*5a10*/  LEA.HI.X R92, R83, UR8, R92, 0x2, P0 ;  /* 0x00000008535c7c11 */ /* 0x000fe400080f145c */
[----:B------:R-:W-:Y:S02]  /*5a20*/  SHF.R.S32.HI R104, RZ, 0x1f, R77 ;  /* 0x0000001fff687819 */ /* 0x000fe4000001144d */
[----:B------:R-:W-:Y:S02]  /*5a30*/  LEA R34, P2, R77, UR4, 0x2 ;  /* 0x000000044d227c11 */ /* 0x000fe4000f8410ff */
[----:B------:R-:W-:Y:S02]  /*5a40*/  SHF.R.S32.HI R33, RZ, 0x1f, R72 ;  /* 0x0000001fff217819 */ /* 0x000fe40000011448 */
[----:B------:R-:W-:Y:S02]  /*5a50*/  LEA R99, P3, R72, UR4, 0x2 ;  /* 0x0000000448637c11 */ /* 0x000fe4000f8610ff */
[----:B------:R-:W-:-:S02]  /*5a60*/  SHF.R.S32.HI R56, RZ, 0x1f, R95 ;  /* 0x0000001fff387819 */ /* 0x000fc4000001145f */
[----:B------:R-:W-:Y:S02]  /*5a70*/  SHF.R.S32.HI R58, RZ, 0x1f, R93 ;  /* 0x0000001fff3a7819 */ /* 0x000fe4000001145d */
[----:B------:R-:W-:Y:S02]  /*5a80*/  SHF.R.S32.HI R100, RZ, 0x1f, R79 ;  /* 0x0000001fff647819 */ /* 0x000fe4000001144f */
[----:B------:R-:W-:Y:S02]  /*5a90*/  SHF.R.S32.HI R35, RZ, 0x1f, R78 ;  /* 0x0000001fff237819 */ /* 0x000fe4000001144e */
[----:B------:R-:W-:Y:S02]  /*5aa0*/  LEA R37, P0, R79, UR4, 0x2 ;  /* 0x000000044f257c11 */ /* 0x000fe4000f8010ff */
[----:B------:R-:W-:Y:S02]  /*5ab0*/  LEA R36, P1, R78, UR4, 0x2 ;  /* 0x000000044e247c11 */ /* 0x000fe4000f8210ff */
[----:B------:R-:W-:-:S02]  /*5ac0*/  LEA.HI.X R104, R77, UR8, R104, 0x2, P2 ;  /* 0x000000084d687c11 */ /* 0x000fc400090f1468 */
[----:B------:R-:W-:Y:S02]  /*5ad0*/  LEA.HI.X R114, R72, UR8, R33, 0x2, P3 ;  /* 0x0000000848727c11 */ /* 0x000fe400098f1421 */
[----:B------:R-:W-:Y:S02]  /*5ae0*/  SHF.L.U64.HI R56, R95, 0x2, R56 ;  /* 0x000000025f387819 */ /* 0x000fe40000010238 */
[----:B------:R-:W-:Y:S02]  /*5af0*/  SHF.L.U64.HI R58, R93, 0x2, R58 ;  /* 0x000000025d3a7819 */ /* 0x000fe4000001023a */
[----:B------:R-:W-:Y:S02]  /*5b00*/  LEA.HI.X R100, R79, UR8, R100, 0x2, P0 ;  /* 0x000000084f647c11 */ /* 0x000fe400080f1464 */
[----:B------:R-:W-:Y:S02]  /*5b10*/  LEA.HI.X R102, R78, UR8, R35, 0x2, P1 ;  /* 0x000000084e667c11 */ /* 0x000fe400088f1423 */
[----:B------:R-:W-:-:S02]  /*5b20*/  SHF.R.S32.HI R112, RZ, 0x1f, R73 ;  /* 0x0000001fff707819 */ /* 0x000fc40000011449 */
[----:B------:R-:W-:Y:S02]  /*5b30*/  LEA R97, P2, R73, UR4, 0x2 ;  /* 0x0000000449617c11 */ /* 0x000fe4000f8410ff */
[----:B------:R-:W-:Y:S02]  /*5b40*/  SHF.R.S32.HI R33, RZ, 0x1f, R68 ;  /* 0x0000001fff217819 */ /* 0x000fe40000011444 */
[----:B------:R-:W-:Y:S02]  /*5b50*/  LEA R107, P3, R68, UR4, 0x2 ;  /* 0x00000004446b7c11 */ /* 0x000fe4000f8610ff */
[----:B------:R-:W-:Y:S02]  /*5b60*/  SHF.R.S32.HI R108, RZ, 0x1f, R75 ;  /* 0x0000001fff6c7819 */ /* 0x000fe4000001144b */
[----:B------:R-:W-:Y:S02]  /*5b70*/  SHF.R.S32.HI R35, RZ, 0x1f, R74 ;  /* 0x0000001fff237819 */ /* 0x000fe4000001144a */
[----:B------:R-:W-:-:S02]  /*5b80*/  LEA R93, P0, R75, UR4, 0x2 ;  /* 0x000000044b5d7c11 */ /* 0x000fc4000f8010ff */
[----:B------:R-:W-:Y:S02]  /*5b90*/  LEA R95, P1, R74, UR4, 0x2 ;  /* 0x000000044a5f7c11 */ /* 0x000fe4000f8210ff */
[----:B------:R-:W-:Y:S02]  /*5ba0*/  LEA.HI.X R112, R73, UR8, R112, 0x2, P2 ;  /* 0x0000000849707c11 */ /* 0x000fe400090f1470 */
[----:B------:R-:W-:Y:S01]  /*5bb0*/  LEA.HI.X R122, R68, UR8, R33, 0x2, P3 ;  /* 0x00000008447a7c11 */ /* 0x000fe200098f1421 */
[----:B------:R-:W-:Y:S01]  /*5bc0*/  IMAD R68, R243, UR24, RZ ;  /* 0x00000018f3447c24 */ /* 0x000fe2000f8e02ff */
        /* <DEDUP_REMOVED lines=23> */
[----:B------:R-:W-:Y:S01]  /*5d40*/  LEA.HI.X R125, R65, UR8, R32, 0x2, P2 ;  /* 0x00000008417d7c11 */ /* 0x000fe200090f1420 */
[----:B------:R-:W-:Y:S01]  /*5d50*/  IMAD R65, R191, UR24, RZ ;  /* 0x00000018bf417c24 */ /* 0x000fe2000f8e02ff */
[----:B------:R-:W-:Y:S01]  /*5d60*/  LEA.HI.X R131, R60, UR8, R131, 0x2, P3 ;  /* 0x000000083c837c11 */ /* 0x000fe200098f1483 */
[----:B------:R-:W-:Y:S01]  /*5d70*/  IMAD R60, R236, UR24, RZ ;  /* 0x00000018ec3c7c24 */ /* 0x000fe2000f8e02ff */
[----:B------:R-:W-:Y:S01]  /*5d80*/  LEA.HI.X R124, R67, UR8, R124, 0x2, P0 ;  /* 0x00000008437c7c11 */ /* 0x000fe200080f147c */
[----:B------:R-:W-:Y:S01]  /*5d90*/  IMAD R67, R242, UR24, RZ ;  /* 0x00000018f2437c24 */ /* 0x000fe2000f8e02ff */
[----:B------:R-:W-:Y:S01]  /*5da0*/  LEA.HI.X R126, R66, UR8, R33, 0x2, P1 ;  /* 0x00000008427e7c11 */ /* 0x000fe200088f1421 */
[----:B------:R-:W-:Y:S01]  /*5db0*/  IMAD R66, R241, UR24, RZ ;  /* 0x00000018f1427c24 */ /* 0x000fe2000f8e02ff */
[----:B------:R-:W-:-:S02]  /*5dc0*/  SHF.R.S32.HI R130, RZ, 0x1f, R61 ;  /* 0x0000001fff827819 */ /* 0x000fc4000001143d */
[----:B------:R-:W-:Y:S02]  /*5dd0*/  CS2R R32, SRZ ;  /* 0x0000000000207805 */ /* 0x000fe4000001ff00 */
[----:B------:R-:W-:Y:S02]  /*5de0*/  LEA R121, P2, R61, UR4, 0x2 ;  /* 0x000000043d797c11 */ /* 0x000fe4000f8410ff */
[----:B------:R-:W-:Y:S02]  /*5df0*/  IADD3 R70, P3, R27, UR26, RZ ;  /* 0x0000001a1b467c10 */ /* 0x000fe4000ff7e0ff */
[----:B------:R-:W-:Y:S02]  /*5e00*/  SHF.R.S32.HI R128, RZ, 0x1f, R63 ;  /* 0x0000001fff807819 */ /* 0x000fe4000001143f */
[----:B------:R-:W-:Y:S02]  /*5e10*/  SHF.R.S32.HI R129, RZ, 0x1f, R62 ;  /* 0x0000001fff817819 */ /* 0x000fe4000001143e */
[----:B------:R-:W-:-:S02]  /*5e20*/  LEA R117, P0, R63, UR4, 0x2 ;  /* 0x000000043f757c11 */ /* 0x000fc4000f8010ff */
[----:B------:R-:W-:Y:S01]  /*5e30*/  LEA R119, P1, R62, UR4, 0x2 ;  /* 0x000000043e777c11 */ /* 0x000fe2000f8210ff */
[----:B------:R-:W-:Y:S01]  /*5e40*/  USHF.R.S32.HI UR4, URZ, 0x1f, UR6 ;  /* 0x0000001f3f047899 */ /* 0x000fe20008011406 */
[----:B------:R-:W-:Y:S02]  /*5e50*/  IADD3 R133, P4, R133, UR26, RZ ;  /* 0x0000001a85857c10 */ /* 0x000fe4000ff9e0ff */
[----:B------:R-:W-:Y:S01]  /*5e60*/  IADD3 R69, P5, R28, UR26, RZ ;  /* 0x0000001a1c457c10 */ /* 0x000fe2000ffbe0ff */
[----:B------:R-:W-:Y:S01]  /*5e70*/  ULEA.HI UR4, UR4, UR6, URZ, 0x6 ;  /* 0x0000000604047291 */ /* 0x000fe2000f8f303f */
[----:B------:R-:W-:Y:S01]  /*5e80*/  LEA.HI.X R130, R61, UR8, R130, 0x2, P2 ;  /* 0x000000083d827c11 */ /* 0x000fe200090f1482 */
[----:B------:R-:W-:Y:S01]  /*5e90*/  IMAD R61, R237, UR24, RZ ;  /* 0x00000018ed3d7c24 */ /* 0x000fe2000f8e02ff */
[----:B------:R-:W-:Y:S01]  /*5ea0*/  IADD3.X R80, R89, UR27, RZ, P3, !PT ;  /* 0x0000001b59507c10 */ /* 0x000fe20009ffe4ff */
[----:B------:R-:W-:Y:S01]  /*5eb0*/  USHF.R.S32.HI UR15, URZ, 0x6, UR4 ;  /* 0x000000063f0f7899 */ /* 0x000fe20008011404 */
[----:B------:R-:W-:Y:S01]  /*5ec0*/  LEA.HI.X R128, R63, UR8, R128, 0x2, P0 ;  /* 0x000000083f807c11 */ /* 0x000fe200080f1480 */
[----:B------:R-:W-:Y:S01]  /*5ed0*/  IMAD R63, R239, UR24, RZ ;  /* 0x00000018ef3f7c24 */ /* 0x000fe2000f8e02ff */
[----:B------:R-:W-:Y:S01]  /*5ee0*/  LEA.HI.X R129, R62, UR8, R129, 0x2, P1 ;  /* 0x000000083e817c11 */ /* 0x000fe200088f1481 */
[----:B------:R-:W-:Y:S01]  /*5ef0*/  IMAD R62, R238, UR24, RZ ;  /* 0x00000018ee3e7c24 */ /* 0x000fe2000f8e02ff */
[----:B------:R-:W-:-:S02]  /*5f00*/  IADD3 R71, P2, R26, UR26, RZ ;  /* 0x0000001a1a477c10 */ /* 0x000fc4000ff5e0ff */
[----:B------:R-:W-:Y:S02]  /*5f10*/  CS2R R26, SRZ ;  /* 0x00000000001a7805 */ /* 0x000fe4000001ff00 */
[----:B------:R-:W-:Y:S01]  /*5f20*/  IADD3.X R76, R91, UR27, RZ, P4, !PT ;  /* 0x0000001b5b4c7c10 */ /* 0x000fe2000a7fe4ff */
[----:B------:R-:W-:Y:S01]  /*5f30*/  UIADD3 UR28, UR15, -0x2, URZ ;  /* 0xfffffffe0f1c7890 */ /* 0x000fe2000fffe03f */
[----:B------:R-:W-:Y:S01]  /*5f40*/  IADD3.X R78, R90, UR27, RZ, P5, !PT ;  /* 0x0000001b5a4e7c10 */ /* 0x000fe2000affe4ff */
[----:B------:R-:W-:Y:S01]  /*5f50*/  UMOV UR4, URZ ;  /* 0x0000003f00047c82 */ /* 0x000fe20008000000 */
[----:B------:R-:W-:Y:S02]  /*5f60*/  IADD3 R77, P3, R40, UR26, RZ ;  /* 0x0000001a284d7c10 */ /* 0x000fe4000ff7e0ff */
[----:B------:R-:W-:Y:S02]  /*5f70*/  IADD3 R72, P1, R43, UR26, RZ ;  /* 0x0000001a2b487c10 */ /* 0x000fe4000ff3e0ff */
[----:B------:R-:W-:-:S02]  /*5f80*/  IADD3 R73, P0, R42, UR26, RZ ;  /* 0x0000001a2a497c10 */ /* 0x000fc4000ff1e0ff */
[----:B------:R-:W-:Y:S02]  /*5f90*/  CS2R R42, SRZ ;  /* 0x00000000002a7805 */ /* 0x000fe4000001ff00 */
[----:B------:R-:W-:Y:S02]  /*5fa0*/  IADD3 R74, P4, R41, UR26, RZ ;  /* 0x0000001a294a7c10 */ /* 0x000fe4000ff9e0ff */
[----:B------:R-:W-:Y:S02]  /*5fb0*/  CS2R R40, SRZ ;  /* 0x0000000000287805 */ /* 0x000fe4000001ff00 */
[----:B------:R-:W-:Y:S02]  /*5fc0*/  IADD3 R75, P5, R29, UR26, RZ ;  /* 0x0000001a1d4b7c10 */ /* 0x000fe4000ffbe0ff */
[----:B------:R-:W-:Y:S02]  /*5fd0*/  CS2R R28, SRZ ;  /* 0x00000000001c7805 */ /* 0x000fe4000001ff00 */
[----:B------:R-:W-:-:S02]  /*5fe0*/  IADD3.X R82, R88, UR27, RZ, P2, !PT ;  /* 0x0000001b58527c10 */ /* 0x000fc400097fe4ff */
[----:B------:R-:W-:Y:S02]  /*5ff0*/  IADD3.X R92, R92, UR27, RZ, P3, !PT ;  /* 0x0000001b5c5c7c10 */ /* 0x000fe40009ffe4ff */
[----:B------:R-:W-:Y:S02]  /*6000*/  IADD3.X R84, R87, UR27, RZ, P1, !PT ;  /* 0x0000001b57547c10 */ /* 0x000fe40008ffe4ff */
[----:B------:R-:W-:Y:S02]  /*6010*/  IADD3.X R86, R86, UR27, RZ, P0, !PT ;  /* 0x0000001b56567c10 */ /* 0x000fe400087fe4ff */
[----:B------:R-:W-:Y:S02]  /*6020*/  IADD3.X R88, R85, UR27, RZ, P4, !PT ;  /* 0x0000001b55587c10 */ /* 0x000fe4000a7fe4ff */
[----:B------:R-:W-:Y:S02]  /*6030*/  IADD3.X R90, R25, UR27, RZ, P5, !PT ;  /* 0x0000001b195a7c10 */ /* 0x000fe4000affe4ff */
[----:B------:R-:W-:-:S02]  /*6040*/  IADD3 R89, P3, R34, UR26, RZ ;  /* 0x0000001a22597c10 */ /* 0x000fc4000ff7e0ff */
[----:B------:R-:W-:Y:S02]  /*6050*/  CS2R R34, SRZ ;  /* 0x0000000000227805 */ /* 0x000fe4000001ff00 */
[----:B------:R-:W-:Y:S02]  /*6060*/  IADD3 R79, P2, R39, UR26, RZ ;  /* 0x0000001a274f7c10 */ /* 0x000fe4000ff5e0ff */
[----:B------:R-:W-:Y:S02]  /*6070*/  IADD3 R81, P1, R38, UR26, RZ ;  /* 0x0000001a26517c10 */ /* 0x000fe4000ff3e0ff */
[----:B------:R-:W-:Y:S02]  /*6080*/  CS2R R38, SRZ ;  /* 0x0000000000267805 */ /* 0x000fe4000001ff00 */
[----:B------:R-:W-:Y:S02]  /*6090*/  IADD3 R83, P0, R30, UR26, RZ ;  /* 0x0000001a1e537c10 */ /* 0x000fe4000ff1e0ff */
[----:B------:R-:W-:-:S02]  /*60a0*/  IADD3 R85, P4, R37, UR26, RZ ;  /* 0x0000001a25557c10 */ /* 0x000fc4000ff9e0ff */
[----:B------:R-:W-:Y:S02]  /*60b0*/  IADD3 R87, P5, R36, UR26, RZ ;  /* 0x0000001a24577c10 */ /* 0x000fe4000ffbe0ff */
[----:B------:R-:W-:Y:S02]  /*60c0*/  CS2R R36, SRZ ;  /* 0x0000000000247805 */ /* 0x000fe4000001ff00 */
[----:B------:R-:W-:Y:S02]  /*60d0*/  IADD3.X R104, R104, UR27, RZ, P3, !PT ;  /* 0x0000001b68687c10 */ /* 0x000fe40009ffe4ff */
[----:B------:R-:W-:Y:S02]  /*60e0*/  IADD3.X R94, R94, UR27, RZ, P2, !PT ;  /* 0x0000001b5e5e7c10 */ /* 0x000fe400097fe4ff */
[----:B------:R-:W-:Y:S02]  /*60f0*/  IADD3.X R96, R96, UR27, RZ, P1, !PT ;  /* 0x0000001b60607c10 */ /* 0x000fe40008ffe4ff */
[----:B------:R-:W-:-:S02]  /*6100*/  IADD3.X R98, R98, UR27, RZ, P0, !PT ;  /* 0x0000001b62627c10 */ /* 0x000fc400087fe4ff */
[----:B------:R-:W-:Y:S02]  /*6110*/  IADD3.X R100, R100, UR27, RZ, P4, !PT ;  /* 0x0000001b64647c10 */ /* 0x000fe4000a7fe4ff */
[----:B------:R-:W-:Y:S02]  /*6120*/  IADD3.X R102, R102, UR27, RZ, P5, !PT ;  /* 0x0000001b66667c10 */ /* 0x000fe4000affe4ff */
[----:B------:R-:W-:Y:S02]  /*6130*/  IADD3 R101, P3, R101, UR26, RZ ;  /* 0x0000001a65657c10 */ /* 0x000fe4000ff7e0ff */
[----:B------:R-:W-:Y:S02]  /*6140*/  IADD3 R91, P2, R31, UR26, RZ ;  /* 0x0000001a1f5b7c10 */ /* 0x000fe4000ff5e0ff */
[----:B------:R-:W-:Y:S02]  /*6150*/  CS2R R30, SRZ ;  /* 0x00000000001e7805 */ /* 0x000fe4000001ff00 */
[----:B------:R-:W-:-:S02]  /*6160*/  IADD3 R93, P1, R93, UR26, RZ ;  /* 0x0000001a5d5d7c10 */ /* 0x000fc4000ff3e0ff */
[----:B------:R-:W-:Y:S02]  /*6170*/  IADD3 R95, P0, R95, UR26, RZ ;  /* 0x0000001a5f5f7c10 */ /* 0x000fe4000ff1e0ff */
[----:B------:R-:W-:Y:S02]  /*6180*/  IADD3 R97, P4, R97, UR26, RZ ;  /* 0x0000001a61617c10 */ /* 0x000fe4000ff9e0ff */
[----:B------:R-:W-:Y:S02]  /*6190*/  IADD3 R99, P5, R99, UR26, RZ ;  /* 0x0000001a63637c10 */ /* 0x000fe4000ffbe0ff */
[----:B------:R-:W-:Y:S02]  /*61a0*/  IADD3.X R116, R116, UR27, RZ, P3, !PT ;  /* 0x0000001b74747c10 */ /* 0x000fe40009ffe4ff */
[----:B------:R-:W-:Y:S02]  /*61b0*/  IADD3.X R106, R106, UR27, RZ, P2, !PT ;  /* 0x0000001b6a6a7c10 */ /* 0x000fe400097fe4ff */
[----:B------:R-:W-:-:S02]  /*61c0*/  IADD3.X R108, R108, UR27, RZ, P1, !PT ;  /* 0x0000001b6c6c7c10 */ /* 0x000fc40008ffe4ff */
[----:B------:R-:W-:Y:S02]  /*61d0*/  IADD3.X R110, R110, UR27, RZ, P0, !PT ;  /* 0x0000001b6e6e7c10 */ /* 0x000fe400087fe4ff */
[----:B------:R-:W-:Y:S02]  /*61e0*/  IADD3.X R112, R112, UR27, RZ, P4, !PT ;  /* 0x0000001b70707c10 */ /* 0x000fe4000a7fe4ff */
[----:B------:R-:W-:Y:S02]  /*61f0*/  IADD3.X R114, R114, UR27, RZ, P5, !PT ;  /* 0x0000001b72727c10 */ /* 0x000fe4000affe4ff */
[----:B------:R-:W-:Y:S02]  /*6200*/  IADD3 R113, P3, R113, UR26, RZ ;  /* 0x0000001a71717c10 */ /* 0x000fe4000ff7e0ff */
[----:B------:R-:W-:Y:S02]  /*6210*/  IADD3 R103, P2, R103, UR26, RZ ;  /* 0x0000001a67677c10 */ /* 0x000fe4000ff5e0ff */
[----:B------:R-:W-:-:S02]  /*6220*/  IADD3 R105, P1, R105, UR26, RZ ;  /* 0x0000001a69697c10 */ /* 0x000fc4000ff3e0ff */
[----:B------:R-:W-:Y:S02]  /*6230*/  IADD3 R107, P0, R107, UR26, RZ ;  /* 0x0000001a6b6b7c10 */ /* 0x000fe4000ff1e0ff */
[----:B------:R-:W-:Y:S02]  /*6240*/  IADD3 R109, P4, R109, UR26, RZ ;  /* 0x0000001a6d6d7c10 */ /* 0x000fe4000ff9e0ff */
[----:B------:R-:W-:Y:S02]  /*6250*/  IADD3 R111, P5, R111, UR26, RZ ;  /* 0x0000001a6f6f7c10 */ /* 0x000fe4000ffbe0ff */
[----:B------:R-:W-:Y:S02]  /*6260*/  SHF.R.S32.HI R135, RZ, 0x1f, R10 ;  /* 0x0000001fff877819 */ /* 0x000fe4000001140a */
[----:B------:R-:W-:Y:S02]  /*6270*/  IADD3.X R125, R125, UR27, RZ, P3, !PT ;  /* 0x0000001b7d7d7c10 */ /* 0x000fe40009ffe4ff */
[----:B------:R-:W-:-:S02]  /*6280*/  SHF.R.S32.HI R136, RZ, 0x1f, R9 ;  /* 0x0000001fff887819 */ /* 0x000fc40000011409 */
[----:B------:R-:W-:Y:S02]  /*6290*/  IADD3.X R118, R118, UR27, RZ, P2, !PT ;  /* 0x0000001b76767c10 */ /* 0x000fe400097fe4ff */
[----:B------:R-:W-:Y:S02]  /*62a0*/  IADD3.X R120, R120, UR27, RZ, P1, !PT ;  /* 0x0000001b78787c10 */ /* 0x000fe40008ffe4ff */
[----:B------:R-:W-:Y:S02]  /*62b0*/  IADD3.X R122, R122, UR27, RZ, P0, !PT ;  /* 0x0000001b7a7a7c10 */ /* 0x000fe400087fe4ff */
[----:B------:R-:W-:Y:S02]  /*62c0*/  IADD3.X R124, R124, UR27, RZ, P4, !PT ;  /* 0x0000001b7c7c7c10 */ /* 0x000fe4000a7fe4ff */
[----:B------:R-:W-:Y:S02]  /*62d0*/  IADD3.X R126, R126, UR27, RZ, P5, !PT ;  /* 0x0000001b7e7e7c10 */ /* 0x000fe4000affe4ff */
[----:B------:R-:W-:-:S02]  /*62e0*/  IADD3 R228, P3, R228, UR10, RZ ;  /* 0x0000000ae4e47c10 */ /* 0x000fc4000ff7e0ff */
[----:B------:R-:W-:Y:S02]  /*62f0*/  SHF.R.S32.HI R137, RZ, 0x1f, R8 ;  /* 0x0000001fff897819 */ /* 0x000fe40000011408 */
[----:B------:R-:W-:Y:S02]  /*6300*/  SHF.R.S32.HI R132, RZ, 0x1f, R5 ;  /* 0x0000001fff847819 */ /* 0x000fe40000011405 */
[----:B------:R-:W-:Y:S02]  /*6310*/  IADD3 R115, P2, R115, UR26, RZ ;  /* 0x0000001a73737c10 */ /* 0x000fe4000ff5e0ff */
[----:B------:R-:W-:Y:S02]  /*6320*/  IADD3 R117, P1, R117, UR26, RZ ;  /* 0x0000001a75757c10 */ /* 0x000fe4000ff3e0ff */
[----:B------:R-:W-:Y:S02]  /*6330*/  IADD3 R119, P0, R119, UR26, RZ ;  /* 0x0000001a77777c10 */ /* 0x000fe4000ff1e0ff */
[----:B------:R-:W-:-:S02]  /*6340*/  IADD3 R121, P4, R121, UR26, RZ ;  /* 0x0000001a79797c10 */ /* 0x000fc4000ff9e0ff */
[----:B------:R-:W-:Y:S02]  /*6350*/  IADD3 R123, P5, R123, UR26, RZ ;  /* 0x0000001a7b7b7c10 */ /* 0x000fe4000ffbe0ff */
[----:B------:R-:W-:Y:S02]  /*6360*/  SHF.R.S32.HI R138, RZ, 0x1f, R7 ;  /* 0x0000001fff8a7819 */ /* 0x000fe40000011407 */
[----:B------:R-:W-:Y:S02]  /*6370*/  SHF.R.S32.HI R141, RZ, 0x1f, R6 ;  /* 0x0000001fff8d7819 */ /* 0x000fe40000011406 */
[----:B------:R-:W-:Y:S02]  /*6380*/  SHF.R.S32.HI R139, RZ, 0x1f, R4 ;  /* 0x0000001fff8b7819 */ /* 0x000fe40000011404 */
[----:B------:R-:W-:Y:S02]  /*6390*/  SHF.L.U64.HI R134, R10, 0x2, R135 ;  /* 0x000000020a867819 */ /* 0x000fe40000010287 */
[----:B------:R-:W-:-:S02]  /*63a0*/  SHF.L.U64.HI R135, R9, 0x2, R136 ;  /* 0x0000000209877819 */ /* 0x000fc40000010288 */
[----:B------:R-:W-:Y:S02]  /*63b0*/  IADD3.X R171, R24, UR11, RZ, P3, !PT ;  /* 0x0000000b18ab7c10 */ /* 0x000fe40009ffe4ff */
[----:B------:R-:W-:Y:S02]  /*63c0*/  CS2R R24, SRZ ;  /* 0x0000000000187805 */ /* 0x000fe4000001ff00 */
[----:B------:R-:W-:Y:S02]  /*63d0*/  SHF.L.U64.HI R136, R8, 0x2, R137 ;  /* 0x0000000208887819 */ /* 0x000fe40000010289 */
[----:B------:R-:W-:Y:S02]  /*63e0*/  SHF.L.U64.HI R147, R5, 0x2, R132 ;  /* 0x0000000205937819 */ /* 0x000fe40000010284 */
[----:B------:R-:W-:Y:S02]  /*63f0*/  IADD3.X R127, R127, UR27, RZ, P2, !PT ;  /* 0x0000001b7f7f7c10 */ /* 0x000fe400097fe4ff */
[----:B------:R-:W-:-:S02]  /*6400*/  IADD3.X R128, R128, UR27, RZ, P1, !PT ;  /* 0x0000001b80807c10 */ /* 0x000fc40008ffe4ff */
[----:B------:R-:W-:Y:S02]  /*6410*/  IADD3.X R129, R129, UR27, RZ, P0, !PT ;  /* 0x0000001b81817c10 */ /* 0x000fe400087fe4ff */
[----:B------:R-:W-:Y:S02]  /*6420*/  IADD3.X R130, R130, UR27, RZ, P4, !PT ;  /* 0x0000001b82827c10 */ /* 0x000fe4000a7fe4ff */
[----:B------:R-:W-:Y:S02]  /*6430*/  IADD3.X R131, R131, UR27, RZ, P5, !PT ;  /* 0x0000001b83837c10 */ /* 0x000fe4000affe4ff */
[----:B------:R-:W-:Y:S02]  /*6440*/  SHF.L.U64.HI R137, R7, 0x2, R138 ;  /* 0x0000000207897819 */ /* 0x000fe4000001028a */
[----:B------:R-:W-:Y:S02]  /*6450*/  SHF.L.U64.HI R146, R6, 0x2, R141 ;  /* 0x0000000206927819 */ /* 0x000fe4000001028d */
[----:B------:R-:W-:-:S07]  /*6460*/  SHF.L.U64.HI R132, R4, 0x2, R139 ;  /* 0x0000000204847819 */ /* 0x000fce000001028b */
.L_x_1:
[----:B------:R-:W-:Y:S01]  /*6470*/  UIADD3 UR17, UR17, 0x1, URZ ;  /* 0x0000000111117890 */ /* 0x000fe2000fffe03f */
[----:B------:R-:W-:-:S04]  /*6480*/  DEPBAR.LE SB0, 0x2 ;  /* 0x000080800000791a */ /* 0x000fc80000000000 */
[----:B------:R-:W-:Y:S01]  /*6490*/  BAR.SYNC.DEFER_BLOCKING 0x0 ;  /* 0x0000000000007b1d */ /* 0x000fe20000010000 */
[----:B------:R-:W-:Y:S01]  /*64a0*/  UISETP.GT.AND UP0, UPT, UR17, 0x2, UPT ;  /* 0x000000021100788c */ /* 0x000fe2000bf04270 */
[C---:B------:R-:W-:Y:S01]  /*64b0*/  ISETP.GE.AND P0, PT, R0.reuse, UR12, PT ;  /* 0x0000000c00007c0c */ /* 0x040fe2000bf06270 */
[----:B------:R-:W-:Y:S01]  /*64c0*/  UIADD3 UR13, UR13, 0x1, URZ ;  /* 0x000000010d0d7890 */ /* 0x000fe2000fffe03f */
[----:B------:R-:W-:Y:S01]  /*64d0*/  LOP3.LUT R141, R0, 0x2, RZ, 0xfc, !PT ;  /* 0x00000002008d7812 */ /* 0x000fe200078efcff */
[----:B------:R-:W-:Y:S01]  /*64e0*/  USEL UR17, UR17, URZ, !UP0 ;  /* 0x0000003f11117287 */ /* 0x000fe2000c000000 */
[----:B------:R-:W-:Y:S01]  /*64f0*/  SEL R138, RZ, 0x4, P0 ;  /* 0x00000004ff8a7807 */ /* 0x000fe20000000000 */
[----:B------:R-:W-:Y:S01]  /*6500*/  UMOV UR9, 0x40000040 ;  /* 0x4000004000097882 */ /* 0x000fe20000000000 */
[----:B------:R-:W-:Y:S01]  /*6510*/  UMOV UR11, 0x40000040 ;  /* 0x40000040000b7882 */ /* 0x000fe20000000000 */
[----:B------:R-:W-:Y:S01]  /*6520*/  ULEA UR5, UR17, UR7, 0xe ;  /* 0x0000000711057291 */ /* 0x000fe2000f8e703f */
[----:B------:R-:W-:Y:S01]  /*6530*/  ISETP.GE.AND P3, PT, R239, UR12, PT ;  /* 0x0000000cef007c0c */ /* 0x000fe2000bf66270 */
[----:B------:R-:W-:Y:S01]  /*6540*/  IMAD.MOV.U32 R139, RZ, RZ, R171 ;  /* 0x000000ffff8b7224 */ /* 0x000fe200078e00ab */
[----:B------:R-:W-:Y:S01]  /*6550*/  ISETP.GE.AND P2, PT, R240, UR12, PT ;  /* 0x0000000cf0007c0c */ /* 0x000fe2000bf46270 */
[----:B------:R-:W-:Y:S01]  /*6560*/  UIADD3 UR6, UR5, 0xc000, URZ ;  /* 0x0000c00005067890 */ /* 0x000fe2000fffe03f */
[----:B------:R-:W-:Y:S01]  /*6570*/  SEL R143, RZ, 0x4, P3 ;  /* 0x00000004ff8f7807 */ /* 0x000fe20001800000 */
[----:B------:R-:W-:Y:S01]  /*6580*/  USHF.R.U32.HI UR8, URZ, 0x4, UR5 ;  /* 0x000000043f087899 */ /* 0x000fe20008011605 */
[----:B------:R-:W-:Y:S01]  /*6590*/  SEL R142, RZ, 0x4, P2 ;  /* 0x00000004ff8e7807 */ /* 0x000fe20001000000 */
[----:B------:R-:W-:Y:S01]  /*65a0*/  USHF.R.U32.HI UR6, URZ, 0x4, UR6 ;  /* 0x000000043f067899 */ /* 0x000fe20008011606 */
[C---:B------:R-:W-:Y:S01]  /*65b0*/  LOP3.LUT R170, R19.reuse, 0x10, RZ, 0x3c, !PT ;  /* 0x0000001013aa7812 */ /* 0x040fe200078e3cff */
[----:B------:R-:W-:Y:S01]  /*65c0*/  USGXT.U32 UR8, UR8, 0xe ;  /* 0x0000000e0808789a */ /* 0x000fe20008000000 */
[----:B------:R-:W1:Y:S01]  /*65d0*/  S2R R171, SR_TID.X ;  /* 0x0000000000ab7919 */ /* 0x000e620000002100 */
[----:B------:R-:W-:Y:S01]  /*65e0*/  USGXT.U32 UR10, UR6, 0xe ;  /* 0x0000000e060a789a */ /* 0x000fe20008000000 */
[----:B------:R-:W-:Y:S01]  /*65f0*/  LOP3.LUT R172, R19, 0x70, RZ, 0x3c, !PT ;  /* 0x0000007013ac7812 */ /* 0x000fe200078e3cff */
[----:B------:R-:W-:Y:S01]  /*6600*/  UMOV UR5, URZ ;  /* 0x0000003f00057c82 */ /* 0x000fe20008000000 */
[----:B------:R-:W-:Y:S01]  /*6610*/  WARPGROUP.ARRIVE ;  /* 0x00000000000079c5 */ /* 0x000fe20000000000 */
[----:B------:R-:W-:-:S05]  /*6620*/  UMOV UR6, URZ ;  /* 0x0000003f00067c82 */ /* 0x000fca0008000000 */
[----:B------:R-:W-:Y:S01]  /*6630*/  HGMMA.64x64x8.F32.TF32 R24, gdesc[UR8], R24 ;  /* 0x04e00000081879f0 */ /* 0x000fe20008702818 */
[----:B------:R-:W-:Y:S02]  /*6640*/  UIADD3 UR8, UP0, UR8, 0x2, URZ ;  /* 0x0000000208087890 */ /* 0x000fe4000ff1e03f */
[----:B------:R-:W-:Y:S02]  /*6650*/  UIADD3 UR10, UP1, UR10, 0x2, URZ ;  /* 0x000000020a0a7890 */ /* 0x000fe4000ff3e03f */
[----:B------:R-:W-:Y:S02]  /*6660*/  UIADD3.X UR9, UR5, 0x40000040, URZ, UP0, !UPT ;  /* 0x4000004005097890 */ /* 0x000fe400087fe43f */
[----:B------:R-:W-:Y:S02]  /*6670*/  UIADD3.X UR11, UR6, 0x40000040, URZ, UP1, !UPT ;  /* 0x40000040060b7890 */ /* 0x000fe40008ffe43f */
[----:B------:R-:W-:Y:S02]  /*6680*/  UIADD3.64 UR24, UR8, 0x2, URZ ;  /* 0x0000000208187897 */ /* 0x000fe4000fffe03f */
[----:B------:R-:W-:-:S02]  /*6690*/  UIADD3.64 UR26, UR10, 0x2, URZ ;  /* 0x000000020a1a7897 */ /* 0x000fc4000fffe03f */
[----:B------:R-:W-:Y:S02]  /*66a0*/  UISETP.GE.AND UP1, UPT, UR4, UR28, UPT ;  /* 0x0000001c0400728c */ /* 0x000fe4000bf26270 */
[----:B------:R-:W-:Y:S02]  /*66b0*/  UISETP.GT.AND UP0, UPT, UR13, 0x2, UPT ;  /* 0x000000020d00788c */ /* 0x000fe4000bf04270 */
[----:B------:R-:W-:Y:S02]  /*66c0*/  UIADD3 UR4, UR4, 0x1, URZ ;  /* 0x0000000104047890 */ /* 0x000fe4000fffe03f */
[----:B------:R-:W-:Y:S01]  /*66d0*/  PLOP3.LUT P1, PT, PT, PT, UP1, 0x40, 0x0 ;  /* 0x000000000000781c */ /* 0x000fe20003f2e818 */
[----:B------:R-:W-:Y:S01]  /*66e0*/  USEL UR13, UR13, URZ, !UP0 ;  /* 0x0000003f0d0d7287 */ /* 0x000fe2000c000000 */
[----:B------:R-:W-:Y:S01]  /*66f0*/  PLOP3.LUT P4, PT, PT, PT, UP1, 0x40, 0x0 ;  /* 0x000000000000781c */ /* 0x000fe20003f8e818 */
[----:B------:R-:W-:Y:S01]  /*6700*/  UISETP.NE.U32.AND UP0, UPT, UR15, UR4, UPT ;  /* 0x000000040f00728c */ /* 0x000fe2000bf05070 */
[----:B------:R-:W-:Y:S01]  /*6710*/  SEL R140, R138, RZ, P1 ;  /* 0x000000ff8a8c7207 */ /* 0x000fe20000800000 */
[----:B------:R-:W-:Y:S01]  /*6720*/  IMAD.MOV.U32 R138, RZ, RZ, R228 ;  /* 0x000000ffff8a7224 */ /* 0x000fe200078e00e4 */
[----:B------:R-:W-:Y:S01]  /*6730*/  ISETP.GE.AND P1, PT, R141, UR12, PT ;  /* 0x0000000c8d007c0c */ /* 0x000fe2000bf26270 */
[----:B------:R-:W-:Y:S01]  /*6740*/  ULEA UR5, UR13, UR7, 0xe ;  /* 0x000000070d057291 */ /* 0x000fe2000f8e703f */
[----:B------:R-:W-:-:S02]  /*6750*/  ISETP.NE.U32.AND P0, PT, R140, RZ, PT ;  /* 0x000000ff8c00720c */ /* 0x000fc40003f05070 */
[----:B------:R-:W-:Y:S02]  /*6760*/  SEL R141, RZ, 0x4, P1 ;  /* 0x00000004ff8d7807 */ /* 0x000fe40000800000 */
[----:B------:R-:W-:Y:S01]  /*6770*/  LEA R140, P1, R4, R138, 0x2 ;  /* 0x0000008a048c7211 */ /* 0x000fe200078210ff */
[----:B------:R-:W-:Y:S01]  /*6780*/  VIADD R145, R19, UR5 ;  /* 0x0000000513917c36 */ /* 0x000fe20008000000 */
[----:B------:R-:W-:Y:S02]  /*6790*/  SEL R141, R141, RZ, P4 ;  /* 0x000000ff8d8d7207 */ /* 0x000fe40002000000 */
[----:B------:R-:W-:Y:S02]  /*67a0*/  PLOP3.LUT P5, PT, PT, PT, UP1, 0x40, 0x0 ;  /* 0x000000000000781c */ /* 0x000fe40003fae818 */
[----:B------:R-:W-:Y:S01]  /*67b0*/  ISETP.NE.U32.AND P3, PT, R141, RZ, PT ;  /* 0x000000ff8d00720c */ /* 0x000fe20003f65070 */
[----:B------:R-:W-:Y:S01]  /*67c0*/  IMAD.X R141, R139, 0x1, R132, P1 ;  /* 0x000000018b8d7824 */ /* 0x000fe200008e0684 */
[----:B------:R-:W-:-:S02]  /*67d0*/  PLOP3.LUT P6, PT, PT, PT, UP1, 0x40, 0x0 ;  /* 0x000000000000781c */ /* 0x000fc40003fce818 */
[----:B------:R-:W-:Y:S02]  /*67e0*/  SEL R142, R142, RZ, P5 ;  /* 0x000000ff8e8e7207 */ /* 0x000fe40002800000 */
[----:B------:R-:W-:Y:S02]  /*67f0*/  SEL R143, R143, RZ, P6 ;  /* 0x000000ff8f8f7207 */ /* 0x000fe40003000000 */
[----:B------:R-:W-:Y:S02]  /*6800*/  ISETP.GE.AND P4, PT, R252, UR12, PT ;  /* 0x0000000cfc007c0c */ /* 0x000fe4000bf86270 */
[----:B------:R-:W-:Y:S02]  /*6810*/  ISETP.NE.U32.AND P1, PT, R142, RZ, PT ;  /* 0x000000ff8e00720c */ /* 0x000fe40003f25070 */
[----:B------:R-:W-:Y:S02]  /*6820*/  PLOP3.LUT P5, PT, PT, PT, UP1, 0x40, 0x0 ;  /* 0x000000000000781c */ /* 0x000fe40003fae818 */
[----:B------:R-:W-:-:S02]  /*6830*/  SEL R142, RZ, 0x4, P4 ;  /* 0x00000004ff8e7807 */ /* 0x000fc40002000000 */
[----:B------:R-:W-:Y:S02]  /*6840*/  ISETP.GE.AND P4, PT, R238, UR12, PT ;  /* 0x0000000cee007c0c */ /* 0x000fe4000bf86270 */
[----:B------:R-:W-:Y:S02]  /*6850*/  SEL R142, R142, RZ, P5 ;  /* 0x000000ff8e8e7207 */ /* 0x000fe40002800000 */
[----:B------:R-:W-:Y:S02]  /*6860*/  ISETP.NE.U32.AND P2, PT, R143, RZ, PT ;  /* 0x000000ff8f00720c */ /* 0x000fe40003f45070 */
[----:B------:R-:W-:Y:S02]  /*6870*/  PLOP3.LUT P5, PT, PT, PT, UP1, 0x40, 0x0 ;  /* 0x000000000000781c */ /* 0x000fe40003fae818 */
[----:B-1----:R-:W-:Y:S01]  /*6880*/  LEA.HI R171, R171, 0xe, RZ, 0x1a ;  /* 0x0000000eabab7811 */ /* 0x002fe200078fd0ff */
[----:B------:R-:W-:Y:S04]  /*6890*/  HGMMA.64x64x8.F32.TF32 R24, gdesc[UR8], R24 ;  /* 0x04e00000081879f0 */ /* 0x000fe80008702818 */
[----:B------:R-:W-:Y:S01]  /*68a0*/  HGMMA.64x64x8.F32.TF32 R24, gdesc[UR24], R24 ;  /* 0x04e00000181879f0 */ /* 0x000fe20008702818 */
[----:B------:R-:W-:-:S02]  /*68b0*/  UIADD3.64 UR24, UR8, 0x4, URZ ;  /* 0x0000000408187897 */ /* 0x000fc4000fffe03f */
[----:B------:R-:W-:-:S09]  /*68c0*/  UIADD3.64 UR26, UR10, 0x4, URZ ;  /* 0x000000040a1a7897 */ /* 0x000fd2000fffe03f */
[----:B------:R-:W-:Y:S01]  /*68d0*/  HGMMA.64x64x8.F32.TF32 R24, gdesc[UR24], R24 ;  /* 0x04e00000181879f0 */ /* 0x000fe20008702818 */
[----:B------:R-:W-:Y:S02]  /*68e0*/  UIADD3.64 UR24, UR8, 0x1fe, URZ ;  /* 0x000001fe08187897 */ /* 0x000fe4000fffe03f */
[----:B------:R-:W-:-:S09]  /*68f0*/  UIADD3.64 UR26, UR10, 0x1fe, URZ ;  /* 0x000001fe0a1a7897 */ /* 0x000fd2000fffe03f */
[----:B------:R-:W-:Y:S01]  /*6900*/  HGMMA.64x64x8.F32.TF32 R24, gdesc[UR24], R24 ;  /* 0x04e00000181879f0 */ /* 0x000fe20008702818 */
[----:B------:R-:W-:Y:S02]  /*6910*/  UIADD3.64 UR24, UR8, 0x200, URZ ;  /* 0x0000020008187897 */ /* 0x000fe4000fffe03f */
[----:B------:R-:W-:-:S09]  /*6920*/  UIADD3.64 UR26, UR10, 0x200, URZ ;  /* 0x000002000a1a7897 */ /* 0x000fd2000fffe03f */
[----:B------:R-:W-:Y:S01]  /*6930*/  HGMMA.64x64x8.F32.TF32 R24, gdesc[UR24], R24 ;  /* 0x04e00000181879f0 */ /* 0x000fe20008702818 */
[----:B------:R-:W-:Y:S02]  /*6940*/  UIADD3.64 UR24, UR8, 0x202, URZ ;  /* 0x0000020208187897 */ /* 0x000fe4000fffe03f */
[----:B------:R-:W-:Y:S02]  /*6950*/  UIADD3.64 UR26, UR10, 0x202, URZ ;  /* 0x000002020a1a7897 */ /* 0x000fe4000fffe03f */
[----:B------:R-:W-:Y:S02]  /*6960*/  UIADD3.64 UR8, UR8, 0x204, URZ ;  /* 0x0000020408087897 */ /* 0x000fe4000fffe03f */
[----:B------:R-:W-:-:S05]  /*6970*/  UIADD3.64 UR10, UR10, 0x204, URZ ;  /* 0x000002040a0a7897 */ /* 0x000fca000fffe03f */
[----:B------:R-:W-:Y:S04]  /*6980*/  HGMMA.64x64x8.F32.TF32 R24, gdesc[UR24], R24 ;  /* 0x04e00000181879f0 */ /* 0x000fe80008702818 */
[----:B------:R-:W-:Y:S03]  /*6990*/  HGMMA.64x64x8.F32.TF32 R24, gdesc[UR8], R24, gsb0 ;  /* 0x04e00000081879f0 */ /* 0x000fe60008002818 */
[----:B------:R-:W-:Y:S02]  /*69a0*/  WARPGROUP.DEPBAR.LE gsb0, 0x1 ;  /* 0x00008000000079c5 */ /* 0x000fe40000010100 */
[----:B------:R-:W-:Y:S06]  /*69b0*/  BAR.SYNC.DEFER_BLOCKING 0x0 ;  /* 0x0000000000007b1d */ /* 0x000fec0000010000 */
[----:B------:R-:W-:Y:S01]  /*69c0*/  @!PT LDS RZ, [RZ] ;  /* 0x00000000fffff984 */ /* 0x000fe20000000800 */
[----:B------:R-:W-:Y:S01]  /*69d0*/  @!PT LDS RZ, [RZ] ;  /* 0x00000000fffff984 */ /* 0x000fe20000000800 */
[----:B------:R-:W-:Y:S01]  /*69e0*/  @!PT LDS RZ, [RZ] ;  /* 0x00000000fffff984 */ /* 0x000fe20000000800 */
[----:B------:R1:W-:Y:S01]  /*69f0*/  LDGSTS.E [R145], desc[UR20][R140.64], P0 ;  /* 0x000000008c917fae */ /* 0x0003e20008121854 */
[----:B------:R-:W-:-:S04]  /*6a00*/  ISETP.GE.AND P0, PT, R251, UR12, PT ;  /* 0x0000000cfb007c0c */ /* 0x000fc8000bf06270 */
[----:B------:R-:W-:Y:S02]  /*6a10*/  SEL R143, RZ, 0x4, P0 ;  /* 0x00000004ff8f7807 */ /* 0x000fe40000000000 */
[----:B------:R-:W-:Y:S02]  /*6a20*/  ISETP.NE.U32.AND P0, PT, R142, RZ, PT ;  /* 0x000000ff8e00720c */ /* 0x000fe40003f05070 */
[----:B------:R-:W-:Y:S02]  /*6a30*/  SEL R142, RZ, 0x4, P4 ;  /* 0x00000004ff8e7807 */ /* 0x000fe40002000000 */
[----:B------:R-:W-:Y:S02]  /*6a40*/  SEL R143, R143, RZ, P5 ;  /* 0x000000ff8f8f7207 */ /* 0x000fe40002800000 */
[----:B-1----:R-:W-:Y:S02]  /*6a50*/  LEA R140, P6, R5, R138, 0x2 ;  /* 0x0000008a058c7211 */ /* 0x002fe400078c10ff */
[----:B------:R-:W-:-:S02]  /*6a60*/  ISETP.NE.U32.AND P4, PT, R143, RZ, PT ;  /* 0x000000ff8f00720c */ /* 0x000fc40003f85070 */
[----:B------:R-:W-:Y:S01]  /*6a70*/  ISETP.GE.AND P5, PT, R249, UR12, PT ;  /* 0x0000000cf9007c0c */ /* 0x000fe2000bfa6270 */
[----:B------:R-:W-:Y:S01]  /*6a80*/  IMAD.X R141, R139, 0x1, R147, P6 ;  /* 0x000000018b8d7824 */ /* 0x000fe200030e0693 */
[----:B------:R-:W-:-:S04]  /*6a90*/  PLOP3.LUT P6, PT, PT, PT, UP1, 0x40, 0x0 ;  /* 0x000000000000781c */ /* 0x000fc80003fce818 */
[----:B------:R1:W-:Y:S01]  /*6aa0*/  LDGSTS.E [R145+0x8], desc[UR20][R140.64], P3 ;  /* 0x000080008c917fae */ /* 0x0003e20009921854 */
[----:B------:R-:W-:Y:S01]  /*6ab0*/  SEL R144, R142, RZ, P6 ;  /* 0x000000ff8e907207 */ /* 0x000fe20003000000 */
[--C-:B------:R-:W-:Y:S01]  /*6ac0*/  IMAD.WIDE R142, R63, 0x4, R138.reuse ;  /* 0x000000043f8e7825 */ /* 0x100fe200078e028a */
[----:B------:R-:W-:Y:S02]  /*6ad0*/  ISETP.GE.AND P3, PT, R250, UR12, PT ;  /* 0x0000000cfa007c0c */ /* 0x000fe4000bf66270 */
[----:B------:R-:W-:Y:S02]  /*6ae0*/  ISETP.NE.U32.AND P6, PT, R144, RZ, PT ;  /* 0x000000ff9000720c */ /* 0x000fe40003fc5070 */
[----:B------:R-:W-:Y:S02]  /*6af0*/  SEL R169, RZ, 0x4, P3 ;  /* 0x00000004ffa97807 */ /* 0x000fe40001800000 */
[----:B------:R-:W-:Y:S01]  /*6b00*/  PLOP3.LUT P3, PT, PT, PT, UP1, 0x40, 0x0 ;  /* 0x000000000000781c */ /* 0x000fe20003f6e818 */
[----:B-1----:R-:W-:-:S05]  /*6b10*/  IMAD.WIDE R140, R64, 0x4, R138 ;  /* 0x00000004408c7825 */ /* 0x002fca00078e028a */
[----:B------:R1:W-:Y:S01]  /*6b20*/  LDGSTS.E [R145+0x2000], desc[UR20][R140.64], P1 ;  /* 0x020000008c917fae */ /* 0x0003e20008921854 */
[----:B------:R-:W-:-:S03]  /*6b30*/  ISETP.GE.AND P1, PT, R237, UR12, PT ;  /* 0x0000000ced007c0c */ /* 0x000fc6000bf26270 */
[----:B------:R2:W-:Y:S01]  /*6b40*/  LDGSTS.E [R145+0x2008], desc[UR20][R142.64], P2 ;  /* 0x020080008e917fae */ /* 0x0005e20009121854 */
[----:B------:R-:W-:Y:S02]  /*6b50*/  SEL R144, RZ, 0x4, P1 ;  /* 0x00000004ff907807 */ /* 0x000fe40000800000 */
[----:B------:R-:W-:Y:S02]  /*6b60*/  PLOP3.LUT P1, PT, PT, PT, UP1, 0x40, 0x0 ;  /* 0x000000000000781c */ /* 0x000fe40003f2e818 */
[----:B------:R-:W-:Y:S02]  /*6b70*/  PLOP3.LUT P2, PT, PT, PT, UP1, 0x40, 0x0 ;  /* 0x000000000000781c */ /* 0x000fe40003f4e818 */
[----:B------:R-:W-:Y:S02]  /*6b80*/  SEL R169, R169, RZ, P1 ;  /* 0x000000ffa9a97207 */ /* 0x000fe40000800000 */
[----:B-1----:R-:W-:Y:S02]  /*6b90*/  SEL R140, RZ, 0x4, P5 ;  /* 0x00000004ff8c7807 */ /* 0x002fe40002800000 */
[----:B------:R-:W-:Y:S01]  /*6ba0*/  SEL R144, R144, RZ, P2 ;  /* 0x000000ff90907207 */ /* 0x000fe20001000000 */
[----:B--2---:R-:W-:Y:S01]  /*6bb0*/  VIADD R145, R170, UR5 ;  /* 0x00000005aa917c36 */ /* 0x004fe20008000000 */
[----:B------:R-:W-:-:S02]  /*6bc0*/  LEA R142, P1, R6, R138, 0x2 ;  /* 0x0000008a068e7211 */ /* 0x000fc400078210ff */
[----:B------:R-:W-:Y:S02]  /*6bd0*/  SEL R141, R140, RZ, P3 ;  /* 0x000000ff8c8d7207 */ /* 0x000fe40001800000 */
[----:B------:R-:W-:Y:S01]  /*6be0*/  ISETP.NE.U32.AND P2, PT, R144, RZ, PT ;  /* 0x000000ff9000720c */ /* 0x000fe20003f45070 */
[----:B------:R-:W-:Y:S01]  /*6bf0*/  IMAD.X R143, R139, 0x1, R146, P1 ;  /* 0x000000018b8f7824 */ /* 0x000fe200008e0692 */
[----:B------:R-:W-:Y:S02]  /*6c00*/  LEA R140, P1, R7, R138, 0x2 ;  /* 0x0000008a078c7211 */ /* 0x000fe400078210ff */
[----:B------:R-:W-:Y:S02]  /*6c10*/  ISETP.NE.U32.AND P3, PT, R141, RZ, PT ;  /* 0x000000ff8d00720c */ /* 0x000fe40003f65070 */
[----:B------:R1:W-:Y:S01]  /*6c20*/  LDGSTS.E [R145], desc[UR20][R142.64], P0 ;  /* 0x000000008e917fae */ /* 0x0003e20008121854 */
[----:B------:R-:W-:Y:S01]  /*6c30*/  IMAD.X R141, R139, 0x1, R137, P1 ;  /* 0x000000018b8d7824 */ /* 0x000fe200008e0689 */
[----:B------:R-:W-:-:S02]  /*6c40*/  ISETP.GE.AND P0, PT, R236, UR12, PT ;  /* 0x0000000cec007c0c */ /* 0x000fc4000bf06270 */
[----:B------:R-:W-:Y:S02]  /*6c50*/  PLOP3.LUT P1, PT, PT, PT, UP1, 0x40, 0x0 ;  /* 0x000000000000781c */ /* 0x000fe40003f2e818 */
[----:B------:R2:W-:Y:S01]  /*6c60*/  LDGSTS.E [R145+0x8], desc[UR20][R140.64], P4 ;  /* 0x000080008c917fae */ /* 0x0005e2000a121854 */
[----:B------:R-:W-:Y:S02]  /*6c70*/  ISETP.GE.AND P4, PT, R235, UR12, PT ;  /* 0x0000000ceb007c0c */ /* 0x000fe4000bf86270 */
[----:B------:R-:W-:Y:S02]  /*6c80*/  SEL R144, RZ, 0x4, P0 ;  /* 0x00000004ff907807 */ /* 0x000fe40000000000 */
[----:B------:R-:W-:Y:S01]  /*6c90*/  ISETP.NE.U32.AND P5, PT, R169, RZ, PT ;  /* 0x000000ffa900720c */ /* 0x000fe20003fa5070 */
[----:B-1----:R-:W-:Y:S01]  /*6ca0*/  IMAD.WIDE R142, R62, 0x4, R138 ;  /* 0x000000043e8e7825 */ /* 0x002fe200078e028a */
[----:B------:R-:W-:Y:S02]  /*6cb0*/  SEL R169, RZ, 0x4, P4 ;  /* 0x00000004ffa97807 */ /* 0x000fe40002000000 */
[----:B------:R-:W-:-:S02]  /*6cc0*/  SEL R144, R144, RZ, P1 ;  /* 0x000000ff90907207 */ /* 0x000fc40000800000 */
[----:B------:R-:W-:Y:S01]  /*6cd0*/  LDGSTS.E [R145+0x2000], desc[UR20][R142.64], P6 ;  /* 0x020000008e917fae */ /* 0x000fe2000b121854 */
[----:B------:R-:W-:Y:S01]  /*6ce0*/  PLOP3.LUT P6, PT, PT, PT, UP1, 0x40, 0x0 ;  /* 0x000000000000781c */ /* 0x000fe20003fce818 */
[----:B--2---:R-:W-:Y:S01]  /*6cf0*/  IMAD.WIDE R140, R61, 0x4, R138 ;  /* 0x000000043d8c7825 */ /* 0x004fe200078e028a */
[----:B------:R-:W-:Y:S02]  /*6d00*/  ISETP.GE.AND P0, PT, R248, UR12, PT ;  /* 0x0000000cf8007c0c */ /* 0x000fe4000bf06270 */
[----:B------:R-:W-:Y:S02]  /*6d10*/  SEL R169, R169, RZ, P6 ;  /* 0x000000ffa9a97207 */ /* 0x000fe40003000000 */
[----:B------:R-:W-:Y:S01]  /*6d20*/  LOP3.LUT R170, R19, 0x20, RZ, 0x3c, !PT ;  /* 0x0000002013aa7812 */ /* 0x000fe200078e3cff */
[----:B------:R1:W-:Y:S01]  /*6d30*/  LDGSTS.E [R145+0x2008], desc[UR20][R140.64], P2 ;  /* 0x020080008c917fae */ /* 0x0003e20009121854 */
[----:B------:R-:W-:Y:S02]  /*6d40*/  ISETP.NE.U32.AND P1, PT, R144, RZ, PT ;  /* 0x000000ff9000720c */ /* 0x000fe40003f25070 */
[----:B------:R-:W-:-:S02]  /*6d50*/  SEL R144, RZ, 0x4, P0 ;  /* 0x00000004ff907807 */ /* 0x000fc40000000000 */
[----:B------:R-:W-:Y:S01]  /*6d60*/  ISETP.NE.U32.AND P0, PT, R169, RZ, PT ;  /* 0x000000ffa900720c */ /* 0x000fe20003f05070 */
[----:B------:R-:W-:Y:S01]  /*6d70*/  VIADD R169, R170, UR5 ;  /* 0x00000005aaa97c36 */ /* 0x000fe20008000000 */
[----:B------:R-:W-:Y:S01]  /*6d80*/  PLOP3.LUT P4, PT, PT, PT, UP1, 0x40, 0x0 ;  /* 0x000000000000781c */ /* 0x000fe20003f8e818 */
[----:B------:R-:W2:Y:S01]  /*6d90*/  S2R R170, SR_TID.X ;  /* 0x0000000000aa7919 */ /* 0x000ea20000002100 */
[----:B------:R-:W-:Y:S02]  /*6da0*/  ISETP.GE.AND P6, PT, R171, UR12, PT ;  /* 0x0000000cab007c0c */ /* 0x000fe4000bfc6270 */
[----:B------:R-:W-:Y:S02]  /*6db0*/  SEL R144, R144, RZ, P4 ;  /* 0x000000ff90907207 */ /* 0x000fe40002000000 */
[----:B-1----:R-:W-:Y:S02]  /*6dc0*/  LEA R140, P2, R8, R138, 0x2 ;  /* 0x0000008a088c7211 */ /* 0x002fe400078410ff */
[----:B------:R-:W-:-:S02]  /*6dd0*/  SEL R142, RZ, 0x4, P6 ;  /* 0x00000004ff8e7807 */ /* 0x000fc40003000000 */
[----:B------:R-:W-:Y:S01]  /*6de0*/  PLOP3.LUT P4, PT, PT, PT, UP1, 0x40, 0x0 ;  /* 0x000000000000781c */ /* 0x000fe20003f8e818 */
[----:B------:R-:W-:Y:S01]  /*6df0*/  IMAD.X R141, R139, 0x1, R136, P2 ;  /* 0x000000018b8d7824 */ /* 0x000fe200010e0688 */
[----:B------:R-:W-:Y:S02]  /*6e00*/  ISETP.NE.U32.AND P2, PT, R144, RZ, PT ;  /* 0x000000ff9000720c */ /* 0x000fe40003f45070 */
[----:B------:R-:W-:Y:S02]  /*6e10*/  SEL R142, R142, RZ, P4 ;  /* 0x000000ff8e8e7207 */ /* 0x000fe40002000000 */
[----:B------:R1:W-:Y:S01]  /*6e20*/  LDGSTS.E [R169], desc[UR20][R140.64], P5 ;  /* 0x000000008ca97fae */ /* 0x0003e2000a921854 */
[----:B------:R-:W-:Y:S02]  /*6e30*/  ISETP.GE.AND P5, PT, R234, UR12, PT ;  /* 0x0000000cea007c0c */ /* 0x000fe4000bfa6270 */
[----:B------:R-:W-:Y:S02]  /*6e40*/  PLOP3.LUT P4, PT, PT, PT, UP1, 0x40, 0x0 ;  /* 0x000000000000781c */ /* 0x000fe40003f8e818 */
[----:B------:R-:W-:-:S02]  /*6e50*/  SEL R143, RZ, 0x4, P5 ;  /* 0x00000004ff8f7807 */ /* 0x000fc40002800000 */
[----:B------:R-:W-:Y:S02]  /*6e60*/  ISETP.NE.U32.AND P5, PT, R142, RZ, PT ;  /* 0x000000ff8e00720c */ /* 0x000fe40003fa5070 */
[----:B------:R-:W-:Y:S01]  /*6e70*/  SEL R144, R143, RZ, P4 ;  /* 0x000000ff8f907207 */ /* 0x000fe20002000000 */
[----:B------:R-:W-:Y:S01]  /*6e80*/  IMAD.WIDE R142, R60, 0x4, R138 ;  /* 0x000000043c8e7825 */ /* 0x000fe200078e028a */
[----:B------:R-:W-:Y:S02]  /*6e90*/  PLOP3.LUT P4, PT, PT, PT, UP1, 0x40, 0x0 ;  /* 0x000000000000781c */ /* 0x000fe40003f8e818 */
[----:B-1----:R-:W-:Y:S02]  /*6ea0*/  LEA R140, P6, R9, R138, 0x2 ;  /* 0x0000008a098c7211 */ /* 0x002fe400078c10ff */
[----:B------:R-:W-:Y:S02]  /*6eb0*/  LOP3.LUT R171, R19, 0x40, RZ, 0x3c, !PT ;  /* 0x0000004013ab7812 */ /* 0x000fe400078e3cff */
[----:B--2---:R-:W-:Y:S01]  /*6ec0*/  LEA.HI R170, R170, 0x2e, RZ, 0x1a ;  /* 0x0000002eaaaa7811 */ /* 0x004fe200078fd0ff */
[----:B------:R-:W-:-:S03]  /*6ed0*/  IMAD.X R141, R139, 0x1, R135, P6 ;  /* 0x000000018b8d7824 */ /* 0x000fc600030e0687 */
[----:B------:R-:W-:Y:S02]  /*6ee0*/  ISETP.GE.AND P6, PT, R170, UR12, PT ;  /* 0x0000000caa007c0c */ /* 0x000fe4000bfc6270 */
[----:B------:R1:W-:Y:S01]  /*6ef0*/  LDGSTS.E [R169+0x8], desc[UR20][R140.64], P3 ;  /* 0x000080008ca97fae */ /* 0x0003e20009921854 */
[----:B------:R-:W-:Y:S02]  /*6f00*/  LOP3.LUT R170, R19, 0x30, RZ, 0x3c, !PT ;  /* 0x0000003013aa7812 */ /* 0x000fe400078e3cff */
[----:B------:R-:W-:Y:S01]  /*6f10*/  SEL R145, RZ, 0x4, P6 ;  /* 0x00000004ff917807 */ /* 0x000fe20003000000 */
[----:B------:R2:W-:Y:S01]  /*6f20*/  LDGSTS.E [R169+0x2000], desc[UR20][R142.64], P1 ;  /* 0x020000008ea97fae */ /* 0x0005e20008921854 */
[----:B------:R-:W-:Y:S02]  /*6f30*/  ISETP.GE.AND P6, PT, R247, UR12, PT ;  /* 0x0000000cf7007c0c */ /* 0x000fe4000bfc6270 */
[----:B------:R-:W-:Y:S02]  /*6f40*/  SEL R145, R145, RZ, P4 ;  /* 0x000000ff91917207 */ /* 0x000fe40002000000 */
[----:B------:R-:W-:-:S02]  /*6f50*/  ISETP.NE.U32.AND P3, PT, R144, RZ, PT ;  /* 0x000000ff9000720c */ /* 0x000fc40003f65070 */
[----:B------:R-:W-:Y:S01]  /*6f60*/  ISETP.NE.U32.AND P4, PT, R145, RZ, PT ;  /* 0x000000ff9100720c */ /* 0x000fe20003f85070 */
[----:B-1----:R-:W-:Y:S01]  /*6f70*/  IMAD.WIDE R140, R148, 0x4, R138 ;  /* 0x00000004948c7825 */ /* 0x002fe200078e028a */
[----:B------:R-:W-:Y:S02]  /*6f80*/  SEL R144, RZ, 0x4, P6 ;  /* 0x00000004ff907807 */ /* 0x000fe40003000000 */
[----:B------:R-:W-:Y:S01]  /*6f90*/  PLOP3.LUT P6, PT, PT, PT, UP1, 0x40, 0x0 ;  /* 0x000000000000781c */ /* 0x000fe20003fce818 */
[----:B------:R-:W-:Y:S01]  /*6fa0*/  VIADD R145, R170, UR5 ;  /* 0x00000005aa917c36 */ /* 0x000fe20008000000 */
[----:B------:R1:W-:Y:S01]  /*6fb0*/  LDGSTS.E [R169+0x2008], desc[UR20][R140.64], P0 ;  /* 0x020080008ca97fae */ /* 0x0003e20008121854 */
[----:B--2---:R-:W-:Y:S02]  /*6fc0*/  LEA R142, P1, R10, R138, 0x2 ;  /* 0x0000008a0a8e7211 */ /* 0x004fe400078210ff */
[----:B------:R-:W-:-:S03]  /*6fd0*/  ISETP.GE.AND P0, PT, R246, UR12, PT ;  /* 0x0000000cf6007c0c */ /* 0x000fc6000bf06270 */
[----:B------:R-:W-:Y:S01]  /*6fe0*/  IMAD.X R143, R139, 0x1, R134, P1 ;  /* 0x000000018b8f7824 */ /* 0x000fe200008e0686 */
[----:B------:R-:W-:Y:S02]  /*6ff0*/  SEL R170, RZ, 0x4, P0 ;  /* 0x00000004ffaa7807 */ /* 0x000fe40000000000 */
[----:B------:R-:W-:Y:S02]  /*7000*/  PLOP3.LUT P1, PT, PT, PT, UP1, 0x40, 0x0 ;  /* 0x000000000000781c */ /* 0x000fe40003f2e818 */
[----:B------:R2:W-:Y:S01]  /*7010*/  LDGSTS.E [R145], desc[UR20][R142.64], P2 ;  /* 0x000000008e917fae */ /* 0x0005e20009121854 */
[----:B-1----:R-:W-:Y:S02]  /*7020*/  IADD3 R140, P0, R11, R138, RZ ;  /* 0x0000008a0b8c7210 */ /* 0x002fe40007f1e0ff */
[----:B------:R-:W-:Y:S02]  /*7030*/  SEL R144, R144, RZ, P1 ;  /* 0x000000ff90907207 */ /* 0x000fe40000800000 */
[----:B------:R-:W-:Y:S01]  /*7040*/  ISETP.GE.AND P2, PT, R233, UR12, PT ;  /* 0x0000000ce9007c0c */ /* 0x000fe2000bf46270 */
[----:B------:R-:W-:Y:S01]  /*7050*/  IMAD.X R141, R139, 0x1, R20, P0 ;  /* 0x000000018b8d7824 */ /* 0x000fe200000e0614 */
[----:B------:R-:W-:-:S02]  /*7060*/  ISETP.NE.U32.AND P1, PT, R144, RZ, PT ;  /* 0x000000ff9000720c */ /* 0x000fc40003f25070 */
[----:B------:R-:W-:Y:S02]  /*7070*/  SEL R144, RZ, 0x4, P2 ;  /* 0x00000004ff907807 */ /* 0x000fe40001000000 */
[----:B------:R1:W-:Y:S01]  /*7080*/  LDGSTS.E [R145+0x8], desc[UR20][R140.64], P5 ;  /* 0x000080008c917fae */ /* 0x0003e2000a921854 */
[----:B--2---:R-:W-:Y:S01]  /*7090*/  IMAD.WIDE R142, R149, 0x4, R138 ;  /* 0x00000004958e7825 */ /* 0x004fe200078e028a */
[----:B------:R-:W-:Y:S02]  /*70a0*/  SEL R170, R170, RZ, P6 ;  /* 0x000000ffaaaa7207 */ /* 0x000fe40003000000 */
[----:B------:R-:W-:Y:S02]  /*70b0*/  PLOP3.LUT P6, PT, PT, PT, UP1, 0x40, 0x0 ;  /* 0x000000000000781c */ /* 0x000fe40003fce818 */
[----:B------:R-:W-:Y:S01]  /*70c0*/  LDGSTS.E [R145+0x2000], desc[UR20][R142.64], P3 ;  /* 0x020000008e917fae */ /* 0x000fe20009921854 */
[----:B------:R-:W-:Y:S02]  /*70d0*/  ISETP.NE.U32.AND P0, PT, R170, RZ, PT ;  /* 0x000000ffaa00720c */ /* 0x000fe40003f05070 */
[----:B------:R-:W-:-:S02]  /*70e0*/  SEL R144, R144, RZ, P6 ;  /* 0x000000ff90907207 */ /* 0x000fc40003000000 */
[----:B------:R-:W-:Y:S02]  /*70f0*/  PLOP3.LUT P6, PT, PT, PT, UP1, 0x40, 0x0 ;  /* 0x000000000000781c */ /* 0x000fe40003fce818 */
[----:B-1----:R-:W-:Y:S02]  /*7100*/  IADD3 R140, P2, R13, R138, RZ ;  /* 0x0000008a0d8c7210 */ /* 0x002fe40007f5e0ff */
[----:B------:R-:W-:Y:S02]  /*7110*/  ISETP.NE.U32.AND P5, PT, R144, RZ, PT ;  /* 0x000000ff9000720c */ /* 0x000fe40003fa5070 */
[----:B------:R-:W-:Y:S01]  /*7120*/  PLOP3.LUT P3, PT, PT, PT, UP1, 0x40, 0x0 ;  /* 0x000000000000781c */ /* 0x000fe20003f6e818 */
[----:B------:R-:W-:Y:S01]  /*7130*/  IMAD.X R141, R139, 0x1, R57, P2 ;  /* 0x000000018b8d7824 */ /* 0x000fe200010e0639 */
[----:B------:R-:W-:Y:S02]  /*7140*/  ISETP.GE.AND P2, PT, R232, UR12, PT ;  /* 0x0000000ce8007c0c */ /* 0x000fe4000bf46270 */
[----:B------:R-:W-:-:S02]  /*7150*/  LOP3.LUT R170, R0, 0x3a, RZ, 0xfc, !PT ;  /* 0x0000003a00aa7812 */ /* 0x000fc400078efcff */
[----:B------:R1:W-:Y:S01]  /*7160*/  LDGSTS.E [R145+0x2008], desc[UR20][R140.64], P4 ;  /* 0x020080008c917fae */ /* 0x0003e2000a121854 */
[----:B------:R-:W-:Y:S02]  /*7170*/  ISETP.GE.AND P4, PT, R245, UR12, PT ;  /* 0x0000000cf5007c0c */ /* 0x000fe4000bf86270 */
[----:B------:R-:W-:Y:S02]  /*7180*/  SEL R144, RZ, 0x4, P2 ;  /* 0x00000004ff907807 */ /* 0x000fe40001000000 */
[----:B------:R-:W-:Y:S02]  /*7190*/  SEL R169, RZ, 0x4, P4 ;  /* 0x00000004ffa97807 */ /* 0x000fe40002000000 */
[----:B------:R-:W-:Y:S02]  /*71a0*/  PLOP3.LUT P2, PT, PT, PT, UP1, 0x40, 0x0 ;  /* 0x000000000000781c */ /* 0x000fe40003f4e818 */
[----:B------:R-:W-:Y:S02]  /*71b0*/  ISETP.GE.AND P4, PT, R243, UR12, PT ;  /* 0x0000000cf3007c0c */ /* 0x000fe4000bf86270 */
[----:B------:R-:W-:Y:S01]  /*71c0*/  SEL R169, R169, RZ, P2 ;  /* 0x000000ffa9a97207 */ /* 0x000fe20001000000 */
[----:B-1----:R-:W-:Y:S01]  /*71d0*/  VIADD R145, R171, UR5 ;  /* 0x00000005ab917c36 */ /* 0x002fe20008000000 */
[----:B------:R-:W-:-:S02]  /*71e0*/  SEL R143, RZ, 0x4, P4 ;  /* 0x00000004ff8f7807 */ /* 0x000fc40002000000 */
[-C--:B------:R-:W-:Y:S02]  /*71f0*/  IADD3 R142, P2, R16, R138.reuse, RZ ;  /* 0x0000008a108e7210 */ /* 0x080fe40007f5e0ff */
[----:B------:R-:W-:Y:S02]  /*7200*/  SEL R141, R143, RZ, P6 ;  /* 0x000000ff8f8d7207 */ /* 0x000fe40003000000 */
[----:B------:R-:W-:Y:S01]  /*7210*/  IADD3 R140, P6, R17, R138, RZ ;  /* 0x0000008a118c7210 */ /* 0x000fe20007fde0ff */
[----:B------:R-:W-:Y:S01]  /*7220*/  IMAD.X R143, R139, 0x1, R21, P2 ;  /* 0x000000018b8f7824 */ /* 0x000fe200010e0615 */
[----:B------:R-:W-:Y:S02]  /*7230*/  SEL R144, R144, RZ, P3 ;  /* 0x000000ff90907207 */ /* 0x000fe40001800000 */
[----:B------:R-:W-:Y:S01]  /*7240*/  ISETP.NE.U32.AND P2, PT, R141, RZ, PT ;  /* 0x000000ff8d00720c */ /* 0x000fe20003f45070 */
[----:B------:R-:W-:Y:S01]  /*7250*/  IMAD.X R141, R139, 0x1, R22, P6 ;  /* 0x000000018b8d7824 */ /* 0x000fe200030e0616 */
[----:B------:R1:W-:Y:S01]  /*7260*/  LDGSTS.E [R145], desc[UR20][R142.64], P1 ;  /* 0x000000008e917fae */ /* 0x0003e20008921854 */
[----:B------:R-:W-:-:S02]  /*7270*/  ISETP.NE.U32.AND P4, PT, R144, RZ, PT ;  /* 0x000000ff9000720c */ /* 0x000fc40003f85070 */
[----:B------:R-:W-:Y:S01]  /*7280*/  ISETP.GE.AND P1, PT, R231, UR12, PT ;  /* 0x0000000ce7007c0c */ /* 0x000fe2000bf26270 */
[----:B------:R2:W-:Y:S01]  /*7290*/  LDGSTS.E [R145+0x8], desc[UR20][R140.64], P0 ;  /* 0x000080008c917fae */ /* 0x0005e20008121854 */
[----:B------:R-:W-:Y:S02]  /*72a0*/  PLOP3.LUT P0, PT, PT, PT, UP1, 0x40, 0x0 ;  /* 0x000000000000781c */ /* 0x000fe40003f0e818 */
[----:B------:R-:W-:Y:S02]  /*72b0*/  SEL R144, RZ, 0x4, P1 ;  /* 0x00000004ff907807 */ /* 0x000fe40000800000 */
[----:B------:R-:W-:Y:S02]  /*72c0*/  ISETP.NE.U32.AND P3, PT, R169, RZ, PT ;  /* 0x000000ffa900720c */ /* 0x000fe40003f65070 */
[----:B------:R-:W-:Y:S01]  /*72d0*/  SEL R144, R144, RZ, P0 ;  /* 0x000000ff90907207 */ /* 0x000fe20000000000 */
[----:B-1----:R-:W-:Y:S01]  /*72e0*/  IMAD.WIDE R142, R150, 0x4, R138 ;  /* 0x00000004968e7825 */ /* 0x002fe200078e028a */
[----:B------:R-:W-:-:S02]  /*72f0*/  ISETP.GE.AND P1, PT, R242, UR12, PT ;  /* 0x0000000cf2007c0c */ /* 0x000fc4000bf26270 */
[----:B------:R-:W-:Y:S01]  /*7300*/  PLOP3.LUT P6, PT, PT, PT, UP1, 0x40, 0x0 ;  /* 0x000000000000781c */ /* 0x000fe20003fce818 */
[----:B--2---:R-:W-:Y:S01]  /*7310*/  IMAD.WIDE R140, R151, 0x4, R138 ;  /* 0x00000004978c7825 */ /* 0x004fe200078e028a */
[----:B------:R-:W-:Y:S01]  /*7320*/  LDGSTS.E [R145+0x2000], desc[UR20][R142.64], P5 ;  /* 0x020000008e917fae */ /* 0x000fe2000a921854 */
[----:B------:R-:W-:Y:S02]  /*7330*/  ISETP.GE.AND P5, PT, R230, UR12, PT ;  /* 0x0000000ce6007c0c */ /* 0x000fe4000bfa6270 */
[----:B------:R-:W-:Y:S01]  /*7340*/  ISETP.NE.U32.AND P0, PT, R144, RZ, PT ;  /* 0x000000ff9000720c */ /* 0x000fe20003f05070 */
[----:B------:R1:W-:Y:S01]  /*7350*/  LDGSTS.E [R145+0x2008], desc[UR20][R140.64], P4 ;  /* 0x020080008c917fae */ /* 0x0003e2000a121854 */
[----:B------:R-:W-:Y:S02]  /*7360*/  SEL R169, RZ, 0x4, P5 ;  /* 0x00000004ffa97807 */ /* 0x000fe40002800000 */
[----:B------:R-:W-:Y:S02]  /*7370*/  SEL R144, RZ, 0x4, P1 ;  /* 0x00000004ff907807 */ /* 0x000fe40000800000 */
[----:B------:R-:W-:-:S02]  /*7380*/  SEL R169, R169, RZ, P6 ;  /* 0x000000ffa9a97207 */ /* 0x000fc40003000000 */
[----:B------:R-:W-:Y:S02]  /*7390*/  LOP3.LUT R171, R19, 0x50, RZ, 0x3c, !PT ;  /* 0x0000005013ab7812 */ /* 0x000fe400078e3cff */
[----:B------:R-:W-:Y:S02]  /*73a0*/  ISETP.NE.U32.AND P4, PT, R169, RZ, PT ;  /* 0x000000ffa900720c */ /* 0x000fe40003f85070 */
[----:B------:R-:W-:Y:S01]  /*73b0*/  PLOP3.LUT P5, PT, PT, PT, UP1, 0x40, 0x0 ;  /* 0x000000000000781c */ /* 0x000fe20003fae818 */
[----:B------:R-:W-:Y:S01]  /*73c0*/  VIADD R169, R171, UR5 ;  /* 0x00000005aba97c36 */ /* 0x000fe20008000000 */
[----:B-1----:R-:W-:Y:S02]  /*73d0*/  IADD3 R140, P1, R18, R138, RZ ;  /* 0x0000008a128c7210 */ /* 0x002fe40007f3e0ff */
[----:B------:R-:W-:Y:S02]  /*73e0*/  ISETP.GE.AND P6, PT, R241, UR12, PT ;  /* 0x0000000cf1007c0c */ /* 0x000fe4000bfc6270 */
[----:B------:R-:W-:Y:S01]  /*73f0*/  SEL R144, R144, RZ, P5 ;  /* 0x000000ff90907207 */ /* 0x000fe20002800000 */
[----:B------:R-:W-:Y:S01]  /*7400*/  IMAD.X R141, R139, 0x1, R23, P1 ;  /* 0x000000018b8d7824 */ /* 0x000fe200008e0617 */
[----:B------:R-:W-:-:S02]  /*7410*/  PLOP3.LUT P5, PT, PT, PT, UP1, 0x40, 0x0 ;  /* 0x000000000000781c */ /* 0x000fc40003fae818 */
[----:B------:R-:W-:Y:S02]  /*7420*/  SEL R142, RZ, 0x4, P6 ;  /* 0x00000004ff8e7807 */ /* 0x000fe40003000000 */
[----:B------:R1:W-:Y:S01]  /*7430*/  LDGSTS.E [R169], desc[UR20][R140.64], P3 ;  /* 0x000000008ca97fae */ /* 0x0003e20009921854 */
[----:B------:R-:W-:Y:S02]  /*7440*/  ISETP.GE.AND P3, PT, R229, UR12, PT ;  /* 0x0000000ce5007c0c */ /* 0x000fe4000bf66270 */
[----:B------:R-:W-:Y:S02]  /*7450*/  SEL R142, R142, RZ, P5 ;  /* 0x000000ff8e8e7207 */ /* 0x000fe40002800000 */
[----:B------:R-:W-:Y:S02]  /*7460*/  PLOP3.LUT P5, PT, PT, PT, UP1, 0x40, 0x0 ;  /* 0x000000000000781c */ /* 0x000fe40003fae818 */
[----:B------:R-:W-:Y:S02]  /*7470*/  SEL R143, RZ, 0x4, P3 ;  /* 0x00000004ff8f7807 */ /* 0x000fe40001800000 */
[----:B------:R-:W-:-:S02]  /*7480*/  ISETP.NE.U32.AND P1, PT, R144, RZ, PT ;  /* 0x000000ff9000720c */ /* 0x000fc40003f25070 */
[----:B------:R-:W-:Y:S01]  /*7490*/  SEL R144, R143, RZ, P5 ;  /* 0x000000ff8f907207 */ /* 0x000fe20002800000 */
[--C-:B-1----:R-:W-:Y:S01]  /*74a0*/  IMAD.WIDE R140, R68, 0x4, R138.reuse ;  /* 0x00000004448c7825 */ /* 0x102fe200078e028a */
[----:B------:R-:W-:Y:S02]  /*74b0*/  ISETP.GE.AND P5, PT, R170, UR12, PT ;  /* 0x0000000caa007c0c */ /* 0x000fe4000bfa6270 */
[----:B------:R-:W-:Y:S01]  /*74c0*/  LOP3.LUT R171, R0, 0x1c, RZ, 0xfc, !PT ;  /* 0x0000001c00ab7812 */ /* 0x000fe200078efcff */
[----:B------:R-:W1:Y:S01]  /*74d0*/  S2R R170, SR_TID.X ;  /* 0x0000000000aa7919 */ /* 0x000e620000002100 */
[----:B------:R-:W-:Y:S01]  /*74e0*/  ISETP.NE.U32.AND P3, PT, R142, RZ, PT ;  /* 0x000000ff8e00720c */ /* 0x000fe20003f65070 */
[----:B------:R-:W-:Y:S01]  /*74f0*/  IMAD.WIDE R142, R153, 0x4, R138 ;  /* 0x00000004998e7825 */ /* 0x000fe200078e028a */
[----:B------:R2:W-:Y:S01]  /*7500*/  LDGSTS.E [R169+0x8], desc[UR20][R140.64], P2 ;  /* 0x000080008ca97fae */ /* 0x0005e20009121854 */
[----:B------:R-:W-:Y:S02]  /*7510*/  ISETP.NE.U32.AND P2, PT, R144, RZ, PT ;  /* 0x000000ff9000720c */ /* 0x000fe40003f45070 */
[----:B------:R-:W-:-:S02]  /*7520*/  SEL R144, RZ, 0x4, P5 ;  /* 0x00000004ff907807 */ /* 0x000fc40002800000 */
[----:B------:R-:W-:Y:S02]  /*7530*/  ISETP.GE.AND P5, PT, R171, UR12, PT ;  /* 0x0000000cab007c0c */ /* 0x000fe4000bfa6270 */
[----:B------:R-:W-:Y:S02]  /*7540*/  LOP3.LUT R171, R19, 0x60, RZ, 0x3c, !PT ;  /* 0x0000006013ab7812 */ /* 0x000fe400078e3cff */
[----:B------:R-:W-:Y:S01]  /*7550*/  SEL R145, RZ, 0x4, P5 ;  /* 0x00000004ff917807 */ /* 0x000fe20002800000 */
[----:B--2---:R-:W-:-:S05]  /*7560*/  IMAD.WIDE R140, R152, 0x4, R138 ;  /* 0x00000004988c7825 */ /* 0x004fca00078e028a */
[----:B------:R2:W-:Y:S01]  /*7570*/  LDGSTS.E [R169+0x2000], desc[UR20][R140.64], P0 ;  /* 0x020000008ca97fae */ /* 0x0005e20008121854 */
[----:B------:R-:W-:-:S03]  /*7580*/  PLOP3.LUT P0, PT, PT, PT, UP1, 0x40, 0x0 ;  /* 0x000000000000781c */ /* 0x000fc60003f0e818 */
[----:B------:R3:W-:Y:S01]  /*7590*/  LDGSTS.E [R169+0x2008], desc[UR20][R142.64], P4 ;  /* 0x020080008ea97fae */ /* 0x0007e2000a121854 */
[----:B------:R-:W-:-:S04]  /*75a0*/  PLOP3.LUT P4, PT, PT, PT, UP1, 0x40, 0x0 ;  /* 0x000000000000781c */ /* 0x000fc80003f8e818 */
[----:B------:R-:W-:Y:S02]  /*75b0*/  SEL R144, R144, RZ, P4 ;  /* 0x000000ff90907207 */ /* 0x000fe40002000000 */
[----:B-1----:R-:W-:Y:S02]  /*75c0*/  LEA.HI R170, R170, 0x1e, RZ, 0x1a ;  /* 0x0000001eaaaa7811 */ /* 0x002fe400078fd0ff */
[----:B--2---:R-:W-:Y:S01]  /*75d0*/  SEL R140, R145, RZ, P0 ;  /* 0x000000ff918c7207 */ /* 0x004fe20000000000 */
[----:B------:R-:W-:Y:S01]  /*75e0*/  VIADD R145, R171, UR5 ;  /* 0x00000005ab917c36 */ /* 0x000fe20008000000 */
[----:B------:R-:W-:Y:S01]  /*75f0*/  LOP3.LUT R171, R0, 0x3c, RZ, 0xfc, !PT ;  /* 0x0000003c00ab7812 */ /* 0x000fe200078efcff */
[----:B---3--:R-:W-:Y:S01]  /*7600*/  IMAD.WIDE R142, R67, 0x4, R138 ;  /* 0x00000004438e7825 */ /* 0x008fe200078e028a */
[----:B------:R-:W-:Y:S02]  /*7610*/  ISETP.NE.U32.AND P5, PT, R144, RZ, PT ;  /* 0x000000ff9000720c */ /* 0x000fe40003fa5070 */
[----:B------:R-:W-:-:S02]  /*7620*/  ISETP.GE.AND P6, PT, R170, UR12, PT ;  /* 0x0000000caa007c0c */ /* 0x000fc4000bfc6270 */
[----:B------:R1:W-:Y:S01]  /*7630*/  LDGSTS.E [R145], desc[UR20][R142.64], P1 ;  /* 0x000000008e917fae */ /* 0x0003e20008921854 */
[----:B------:R-:W-:Y:S02]  /*7640*/  ISETP.GE.AND P1, PT, R171, UR12, PT ;  /* 0x0000000cab007c0c */ /* 0x000fe4000bf26270 */
[----:B------:R-:W-:Y:S01]  /*7650*/  PLOP3.LUT P4, PT, PT, PT, UP1, 0x40, 0x0 ;  /* 0x000000000000781c */ /* 0x000fe20003f8e818 */
[----:B------:R-:W2:Y:S01]  /*7660*/  S2R R171, SR_TID.X ;  /* 0x0000000000ab7919 */ /* 0x000ea20000002100 */
[----:B------:R-:W-:Y:S02]  /*7670*/  SEL R144, RZ, 0x4, P1 ;  /* 0x00000004ff907807 */ /* 0x000fe40000800000 */
[----:B------:R-:W-:-:S04]  /*7680*/  SEL R170, RZ, 0x4, P6 ;  /* 0x00000004ffaa7807 */ /* 0x000fc80003000000 */
[----:B------:R-:W-:Y:S01]  /*7690*/  SEL R170, R170, RZ, P4 ;  /* 0x000000ffaaaa7207 */ /* 0x000fe20002000000 */
[--C-:B-1----:R-:W-:Y:S01]  /*76a0*/  IMAD.WIDE R142, R154, 0x4, R138.reuse ;  /* 0x000000049a8e7825 */ /* 0x102fe200078e028a */
[----:B------:R-:W-:Y:S02]  /*76b0*/  ISETP.NE.U32.AND P4, PT, R140, RZ, PT ;  /* 0x000000ff8c00720c */ /* 0x000fe40003f85070 */
[----:B------:R-:W-:Y:S01]  /*76c0*/  ISETP.NE.U32.AND P0, PT, R170, RZ, PT ;  /* 0x000000ffaa00720c */ /* 0x000fe20003f05070 */
[----:B------:R-:W-:Y:S01]  /*76d0*/  IMAD.WIDE R140, R66, 0x4, R138 ;  /* 0x00000004428c7825 */ /* 0x000fe200078e028a */
[----:B------:R-:W-:-:S04]  /*76e0*/  LOP3.LUT R170, R2, 0x20, RZ, 0x3c, !PT ;  /* 0x0000002002aa7812 */ /* 0x000fc800078e3cff */
[----:B------:R1:W-:Y:S01]  /*76f0*/  LDGSTS.E [R145+0x8], desc[UR20][R140.64], P3 ;  /* 0x000080008c917fae */ /* 0x0003e20009921854 */
[----:B------:R-:W-:-:S03]  /*7700*/  PLOP3.LUT P3, PT, PT, PT, UP1, 0x40, 0x0 ;  /* 0x000000000000781c */ /* 0x000fc60003f6e818 */
[----:B------:R3:W-:Y:S01]  /*7710*/  LDGSTS.E [R145+0x2000], desc[UR20][R142.64], P2 ;  /* 0x020000008e917fae */ /* 0x0007e20009121854 */
[----:B------:R-:W-:Y:S02]  /*7720*/  SEL R144, R144, RZ, P3 ;  /* 0x000000ff90907207 */ /* 0x000fe40001800000 */
[----:B------:R-:W-:Y:S01]  /*7730*/  PLOP3.LUT P2, PT, PT, PT, UP1, 0x40, 0x0 ;  /* 0x000000000000781c */ /* 0x000fe20003f4e818 */
[----:B-1----:R-:W-:Y:S01]  /*7740*/  IMAD.WIDE R140, R155, 0x4, R138 ;  /* 0x000000049b8c7825 */ /* 0x002fe200078e028a */
[----:B--2---:R-:W-:-:S03]  /*7750*/  LEA.HI R171, R171, 0x3e, RZ, 0x1a ;  /* 0x0000003eabab7811 */ /* 0x004fc600078fd0ff */
[----:B---3--:R-:W-:Y:S01]  /*7760*/  IMAD.WIDE R142, R65, 0x4, R138 ;  /* 0x00000004418e7825 */ /* 0x008fe200078e028a */
[----:B------:R1:W-:Y:S01]  /*7770*/  LDGSTS.E [R145+0x2008], desc[UR20][R140.64], P5 ;  /* 0x020080008c917fae */ /* 0x0003e2000a921854 */
[----:B------:R-:W-:Y:S02]  /*7780*/  ISETP.GE.AND P1, PT, R171, UR12, PT ;  /* 0x0000000cab007c0c */ /* 0x000fe4000bf26270 */
[----:B------:R-:W2:Y:S02]  /*7790*/  S2R R171, SR_TID.X ;  /* 0x0000000000ab7919 */ /* 0x000ea40000002100 */
[----:B------:R-:W-:Y:S02]  /*77a0*/  SEL R169, RZ, 0x4, P1 ;  /* 0x00000004ffa97807 */ /* 0x000fe40000800000 */
[----:B------:R-:W-:Y:S02]  /*77b0*/  ISETP.NE.U32.AND P1, PT, R144, RZ, PT ;  /* 0x000000ff9000720c */ /* 0x000fe40003f25070 */
[----:B------:R-:W-:Y:S01]  /*77c0*/  SEL R144, R169, RZ, P2 ;  /* 0x000000ffa9907207 */ /* 0x000fe20001000000 */
[----:B------:R-:W-:Y:S01]  /*77d0*/  VIADD R169, R172, UR5 ;  /* 0x00000005aca97c36 */ /* 0x000fe20008000000 */
[----:B-1----:R-:W-:-:S02]  /*77e0*/  IADD3 R140, P5, R12, R138, RZ ;  /* 0x0000008a0c8c7210 */ /* 0x002fc40007fbe0ff */
[----:B------:R-:W-:Y:S02]  /*77f0*/  ISETP.NE.U32.AND P2, PT, R144, RZ, PT ;  /* 0x000000ff9000720c */ /* 0x000fe40003f45070 */
[----:B------:R1:W-:Y:S01]  /*7800*/  LDGSTS.E [R169], desc[UR20][R142.64], P4 ;  /* 0x000000008ea97fae */ /* 0x0003e2000a121854 */
[----:B------:R-:W-:Y:S01]  /*7810*/  IMAD.X R141, R139, 0x1, R56, P5 ;  /* 0x000000018b8d7824 */ /* 0x000fe200028e0638 */
[----:B------:R-:W-:-:S04]  /*7820*/  PLOP3.LUT P4, PT, PT, PT, UP1, 0x40, 0x0 ;  /* 0x000000000000781c */ /* 0x000fc80003f8e818 */
[----:B------:R3:W-:Y:S01]  /*7830*/  LDGSTS.E [R169+0x8], desc[UR20][R140.64], P0 ;  /* 0x000080008ca97fae */ /* 0x0007e20008121854 */
[----:B-1----:R-:W-:-:S05]  /*7840*/  IMAD.WIDE R142, R156, 0x4, R138 ;  /* 0x000000049c8e7825 */ /* 0x002fca00078e028a */
[----:B------:R1:W-:Y:S01]  /*7850*/  LDGSTS.E [R169+0x2000], desc[UR20][R142.64], P1 ;  /* 0x020000008ea97fae */ /* 0x0003e20008921854 */
[----:B---3--:R-:W-:Y:S02]  /*7860*/  IADD3 R140, P0, R14, R138, RZ ;  /* 0x0000008a0e8c7210 */ /* 0x008fe40007f1e0ff */
[----:B--2---:R-:W-:-:S03]  /*7870*/  LOP3.LUT R171, R171, 0x3f, RZ, 0xc0, !PT ;  /* 0x0000003fabab7812 */ /* 0x004fc600078ec0ff */
[----:B------:R-:W-:Y:S01]  /*7880*/  IMAD.X R141, R139, 0x1, R58, P0 ;  /* 0x000000018b8d7824 */ /* 0x000fe200000e063a */
[----:B------:R-:W-:Y:S01]  /*7890*/  ISETP.GE.AND P3, PT, R171, UR12, PT ;  /* 0x0000000cab007c0c */ /* 0x000fe2000bf66270 */
[----:B------:R-:W-:Y:S01]  /*78a0*/  VIADD R171, R2, UR5 ;  /* 0x0000000502ab7c36 */ /* 0x000fe20008000000 */
[----:B------:R-:W-:Y:S02]  /*78b0*/  UIADD3 UR12, UR12, -0x40, URZ ;  /* 0xffffffc00c0c7890 */ /* 0x000fe4000fffe03f */
[----:B------:R-:W-:Y:S01]  /*78c0*/  SEL R144, RZ, 0x4, P3 ;  /* 0x00000004ff907807 */ /* 0x000fe20001800000 */
[----:B------:R2:W-:Y:S01]  /*78d0*/  LDGSTS.E [R169+0x2008], desc[UR20][R140.64], P2 ;  /* 0x020080008ca97fae */ /* 0x0005e20009121854 */
[----:B-1----:R-:W-:Y:S02]  /*78e0*/  IADD3 R142, P1, R15, R123, RZ ;  /* 0x0000007b0f8e7210 */ /* 0x002fe40007f3e0ff */
[----:B------:R-:W-:Y:S01]  /*78f0*/  SEL R144, R144, RZ, P4 ;  /* 0x000000ff90907207 */ /* 0x000fe20002000000 */
[----:B------:R-:W0:Y:S02]  /*7900*/  LDGDEPBAR ;  /* 0x00000000000079af */ /* 0x000e240000000000 */
[----:B------:R-:W-:Y:S01]  /*7910*/  IMAD.X R143, R131, 0x1, R59, P1 ;  /* 0x00000001838f7824 */ /* 0x000fe200008e063b */
[----:B------:R-:W-:-:S02]  /*7920*/  ISETP.NE.U32.AND P0, PT, R144, RZ, PT ;  /* 0x000000ff9000720c */ /* 0x000fc40003f05070 */
[----:B--2---:R-:W-:Y:S01]  /*7930*/  IADD3 R140, P2, R15, R115, RZ ;  /* 0x000000730f8c7210 */ /* 0x004fe20007f5e0ff */
[----:B------:R-:W-:Y:S01]  /*7940*/  VIADD R169, R170, UR5 ;  /* 0x00000005aaa97c36 */ /* 0x000fe20008000000 */
[----:B------:R-:W-:-:S03]  /*7950*/  LOP3.LUT R170, R2, 0x40, RZ, 0x3c, !PT ;  /* 0x0000004002aa7812 */ /* 0x000fc600078e3cff */
[----:B------:R-:W-:Y:S01]  /*7960*/  IMAD.X R141, R127, 0x1, R59, P2 ;  /* 0x000000017f8d7824 */ /* 0x000fe200010e063b */
[----:B------:R-:W-:-:S05]  /*7970*/  IADD3 R144, P2, R15, R99, RZ ;  /* 0x000000630f907210 */ /* 0x000fca0007f5e0ff */
[----:B------:R1:W-:Y:S01]  /*7980*/  LDGSTS.E [R171+0xc000], desc[UR20][R142.64], P0 ;  /* 0x0c0000008eab7fae */ /* 0x0003e20008121854 */
[----:B------:R-:W-:-:S03]  /*7990*/  IMAD.X R145, R114, 0x1, R59, P2 ;  /* 0x0000000172917824 */ /* 0x000fc600010e063b */
[----:B------:R2:W-:Y:S01]  /*79a0*/  LDGSTS.E [R171+0xc400], desc[UR20][R140.64], P0 ;  /* 0x0c4000008cab7fae */ /* 0x0005e20008121854 */
[----:B-1----:R-:W-:-:S05]  /*79b0*/  IADD3 R142, P1, R15, R107, RZ ;  /* 0x0000006b0f8e7210 */ /* 0x002fca0007f3e0ff */
[----:B------:R-:W-:Y:S01]  /*79c0*/  IMAD.X R143, R122, 0x1, R59, P1 ;  /* 0x000000017a8f7824 */ /* 0x000fe200008e063b */
[----:B--2---:R-:W-:-:S04]  /*79d0*/  IADD3 R140, P1, R15, R91, RZ ;  /* 0x0000005b0f8c7210 */ /* 0x004fc80007f3e0ff */
[----:B------:R1:W-:Y:S01]  /*79e0*/  LDGSTS.E [R171+0xc800], desc[UR20][R142.64], P0 ;  /* 0x0c8000008eab7fae */ /* 0x0003e20008121854 */
[----:B------:R-:W-:-:S03]  /*79f0*/  IMAD.X R141, R106, 0x1, R59, P1 ;  /* 0x000000016a8d7824 */ /* 0x000fc600008e063b */
[----:B------:R2:W-:Y:S04]  /*7a00*/  LDGSTS.E [R171+0xcc00], desc[UR20][R144.64], P0 ;  /* 0x0cc0000090ab7fae */ /* 0x0005e80008121854 */
[----:B------:R3:W-:Y:S01]  /*7a10*/  LDGSTS.E [R171+0xd000], desc[UR20][R140.64], P0 ;  /* 0x0d0000008cab7fae */ /* 0x0007e20008121854 */
[C---:B-1----:R-:W-:Y:S02]  /*7a20*/  IADD3 R142, P1, R15.reuse, R83, RZ ;  /* 0x000000530f8e7210 */ /* 0x042fe40007f3e0ff */
[----:B--2---:R-:W-:-:S03]  /*7a30*/  IADD3 R144, P2, R15, R75, RZ ;  /* 0x0000004b0f907210 */ /* 0x004fc60007f5e0ff */
[--C-:B------:R-:W-:Y:S01]  /*7a40*/  IMAD.X R143, R98, 0x1, R59.reuse, P1 ;  /* 0x00000001628f7824 */ /* 0x100fe200008e063b */
[----:B---3--:R-:W-:Y:S01]  /*7a50*/  IADD3 R140, P1, R15, R71, RZ ;  /* 0x000000470f8c7210 */ /* 0x008fe20007f3e0ff */
[----:B------:R-:W-:-:S03]  /*7a60*/  IMAD.X R145, R90, 0x1, R59, P2 ;  /* 0x000000015a917824 */ /* 0x000fc600010e063b */
[----:B------:R1:W-:Y:S01]  /*7a70*/  LDGSTS.E [R171+0xd400], desc[UR20][R142.64], P0 ;  /* 0x0d4000008eab7fae */ /* 0x0003e20008121854 */
[----:B------:R-:W-:Y:S01]  /*7a80*/  IADD3 R71, P4, R71, UR23, RZ ;  /* 0x0000001747477c10 */ /* 0x000fe2000ff9e0ff */
[C---:B------:R-:W-:Y:S02]  /*7a90*/  IMAD.X R141, R82.reuse, 0x1, R59, P1 ;  /* 0x00000001528d7824 */ /* 0x040fe400008e063b */
[----:B------:R2:W-:Y:S01]  /*7aa0*/  LDGSTS.E [R171+0xd800], desc[UR20][R144.64], P0 ;  /* 0x0d80000090ab7fae */ /* 0x0005e20008121854 */
[----:B------:R-:W-:-:S03]  /*7ab0*/  IADD3.X R82, R82, UR14, RZ, P4, !PT ;  /* 0x0000000e52527c10 */ /* 0x000fc6000a7fe4ff */
[----:B------:R3:W-:Y:S01]  /*7ac0*/  LDGSTS.E [R171+0xdc00], desc[UR20][R140.64], P0 ;  /* 0x0dc000008cab7fae */ /* 0x0007e20008121854 */
[C---:B-1----:R-:W-:Y:S02]  /*7ad0*/  IADD3 R142, P2, R15.reuse, R113, RZ ;  /* 0x000000710f8e7210 */ /* 0x042fe40007f5e0ff */
[----:B--2---:R-:W-:-:S03]  /*7ae0*/  IADD3 R144, P1, R15, R121, RZ ;  /* 0x000000790f907210 */ /* 0x004fc60007f3e0ff */
[--C-:B------:R-:W-:Y:S02]  /*7af0*/  IMAD.X R143, R125, 0x1, R59.reuse, P2 ;  /* 0x000000017d8f7824 */ /* 0x100fe400010e063b */
[----:B---3--:R-:W-:Y:S01]  /*7b00*/  VIADD R171, R170, UR5 ;  /* 0x00000005aaab7c36 */ /* 0x008fe20008000000 */
[----:B------:R-:W-:Y:S01]  /*7b10*/  LOP3.LUT R170, R2, 0x60, RZ, 0x3c, !PT ;  /* 0x0000006002aa7812 */ /* 0x000fe200078e3cff */
[----:B------:R-:W-:Y:S01]  /*7b20*/  IMAD.X R145, R130, 0x1, R59, P1 ;  /* 0x0000000182917824 */ /* 0x000fe200008e063b */
[----:B------:R-:W-:-:S04]  /*7b30*/  IADD3 R140, P1, R15, R105, RZ ;  /* 0x000000690f8c7210 */ /* 0x000fc80007f3e0ff */
[----:B------:R1:W-:Y:S01]  /*7b40*/  LDGSTS.E [R169+0xc100], desc[UR20][R144.64], P0 ;  /* 0x0c10000090a97fae */ /* 0x0003e20008121854 */
[----:B------:R-:W-:-:S03]  /*7b50*/  IMAD.X R141, R120, 0x1, R59, P1 ;  /* 0x00000001788d7824 */ /* 0x000fc600008e063b */
[----:B------:R2:W-:Y:S04]  /*7b60*/  LDGSTS.E [R169+0xc500], desc[UR20][R142.64], P0 ;  /* 0x0c5000008ea97fae */ /* 0x0005e80008121854 */
[----:B------:R3:W-:Y:S01]  /*7b70*/  LDGSTS.E [R169+0xc900], desc[UR20][R140.64], P0 ;  /* 0x0c9000008ca97fae */ /* 0x0007e20008121854 */
[C---:B-1----:R-:W-:Y:S02]  /*7b80*/  IADD3 R144, P2, R15.reuse, R97, RZ ;  /* 0x000000610f907210 */ /* 0x042fe40007f5e0ff */
[----:B--2---:R-:W-:-:S03]  /*7b90*/  IADD3 R142, P1, R15, R89, RZ ;  /* 0x000000590f8e7210 */ /* 0x004fc60007f3e0ff */
[--C-:B------:R-:W-:Y:S02]  /*7ba0*/  IMAD.X R145, R112, 0x1, R59.reuse, P2 ;  /* 0x0000000170917824 */ /* 0x100fe400010e063b */
[----:B------:R-:W-:-:S03]  /*7bb0*/  IMAD.X R143, R104, 0x1, R59, P1 ;  /* 0x00000001688f7824 */ /* 0x000fc600008e063b */
[----:B------:R1:W-:Y:S01]  /*7bc0*/  LDGSTS.E [R169+0xcd00], desc[UR20][R144.64], P0 ;  /* 0x0cd0000090a97fae */ /* 0x0003e20008121854 */
[----:B---3--:R-:W-:Y:S02]  /*7bd0*/  IADD3 R140, P1, R15, R81, RZ ;  /* 0x000000510f8c7210 */ /* 0x008fe40007f3e0ff */
[----:B------:R-:W-:Y:S01]  /*7be0*/  IADD3 R81, P4, R81, UR23, RZ ;  /* 0x0000001751517c10 */ /* 0x000fe2000ff9e0ff */
[----:B------:R2:W-:Y:S02]  /*7bf0*/  LDGSTS.E [R169+0xd100], desc[UR20][R142.64], P0 ;  /* 0x0d1000008ea97fae */ /* 0x0005e40008121854 */
[C---:B------:R-:W-:Y:S01]  /*7c00*/  IMAD.X R141, R96.reuse, 0x1, R59, P1 ;  /* 0x00000001608d7824 */ /* 0x040fe200008e063b */
[----:B------:R-:W-:-:S04]  /*7c10*/  IADD3.X R96, R96, UR14, RZ, P4, !PT ;  /* 0x0000000e60607c10 */ /* 0x000fc8000a7fe4ff */
[----:B------:R3:W-:Y:S01]  /*7c20*/  LDGSTS.E [R169+0xd500], desc[UR20][R140.64], P0 ;  /* 0x0d5000008ca97fae */ /* 0x0007e20008121854 */
[C---:B-1----:R-:W-:Y:S02]  /*7c30*/  IADD3 R144, P2, R15.reuse, R74, RZ ;  /* 0x0000004a0f907210 */ /* 0x042fe40007f5e0ff */
[----:B--2---:R-:W-:-:S03]  /*7c40*/  IADD3 R142, P1, R15, R70, RZ ;  /* 0x000000460f8e7210 */ /* 0x004fc60007f3e0ff */
[--C-:B------:R-:W-:Y:S02]  /*7c50*/  IMAD.X R145, R88, 0x1, R59.reuse, P2 ;  /* 0x0000000158917824 */ /* 0x100fe400010e063b */
[----:B------:R-:W-:-:S03]  /*7c60*/  IMAD.X R143, R80, 0x1, R59, P1 ;  /* 0x00000001508f7824 */ /* 0x000fc600008e063b */
[----:B------:R1:W-:Y:S01]  /*7c70*/  LDGSTS.E [R169+0xd900], desc[UR20][R144.64], P0 ;  /* 0x0d90000090a97fae */ /* 0x0003e20008121854 */
[----:B---3--:R-:W-:-:S03]  /*7c80*/  IADD3 R140, P2, R15, R111, RZ ;  /* 0x0000006f0f8c7210 */ /* 0x008fc60007f5e0ff */
[----:B------:R2:W-:Y:S02]  /*7c90*/  LDGSTS.E [R169+0xdd00], desc[UR20][R142.64], P0 ;  /* 0x0dd000008ea97fae */ /* 0x0005e40008121854 */
[----:B------:R-:W-:Y:S01]  /*7ca0*/  IMAD.X R141, R126, 0x1, R59, P2 ;  /* 0x000000017e8d7824 */ /* 0x000fe200010e063b */
[C---:B-1----:R-:W-:Y:S02]  /*7cb0*/  IADD3 R144, P1, R15.reuse, R119, RZ ;  /* 0x000000770f907210 */ /* 0x042fe40007f3e0ff */
[----:B--2---:R-:W-:-:S03]  /*7cc0*/  IADD3 R142, P2, R15, R95, RZ ;  /* 0x0000005f0f8e7210 */ /* 0x004fc60007f5e0ff */
[--C-:B------:R-:W-:Y:S01]  /*7cd0*/  IMAD.X R145, R129, 0x1, R59.reuse, P1 ;  /* 0x0000000181917824 */ /* 0x100fe200008e063b */
[----:B------:R-:W-:Y:S01]  /*7ce0*/  IADD3 R95, P4, R95, UR23, RZ ;  /* 0x000000175f5f7c10 */ /* 0x000fe2000ff9e0ff */
[----:B------:R-:W-:Y:S02]  /*7cf0*/  VIADD R169, R170, UR5 ;  /* 0x00000005aaa97c36 */ /* 0x000fe40008000000 */
[C---:B------:R-:W-:Y:S01]  /*7d00*/  IMAD.X R143, R110.reuse, 0x1, R59, P2 ;  /* 0x000000016e8f7824 */ /* 0x040fe200010e063b */
[----:B------:R1:W-:Y:S01]  /*7d10*/  LDGSTS.E [R171+0xc200], desc[UR20][R144.64], P0 ;  /* 0x0c20000090ab7fae */ /* 0x0003e20008121854 */
[----:B------:R-:W-:-:S03]  /*7d20*/  IADD3.X R110, R110, UR14, RZ, P4, !PT ;  /* 0x0000000e6e6e7c10 */ /* 0x000fc6000a7fe4ff */
        /* <DEDUP_REMOVED lines=11> */
[----:B------:R-:W-:Y:S02]  /*7de0*/  IADD3 R73, P6, R73, UR23, RZ ;  /* 0x0000001749497c10 */ /* 0x000fe4000ffde0ff */
[C---:B---3--:R-:W-:Y:S01]  /*7df0*/  IADD3 R140, P1, R15.reuse, R69, RZ ;  /* 0x000000450f8c7210 */ /* 0x048fe20007f3e0ff */
[C-C-:B------:R-:W-:Y:S01]  /*7e00*/  IMAD.X R143, R86.reuse, 0x1, R59.reuse, P2 ;  /* 0x00000001568f7824 */ /* 0x140fe200010e063b */
[----:B------:R1:W-:Y:S01]  /*7e10*/  LDGSTS.E [R171+0xd600], desc[UR20][R144.64], P0 ;  /* 0x0d60000090ab7fae */ /* 0x0003e20008121854 */
[----:B------:R-:W-:Y:S02]  /*7e20*/  IADD3.X R86, R86, UR14, RZ, P6, !PT ;  /* 0x0000000e56567c10 */ /* 0x000fe4000b7fe4ff */
[----:B------:R-:W-:Y:S01]  /*7e30*/  IMAD.X R141, R78, 0x1, R59, P1 ;  /* 0x000000014e8d7824 */ /* 0x000fe200008e063b */
[----:B------:R2:W-:Y:S04]  /*7e40*/  LDGSTS.E [R171+0xda00], desc[UR20][R142.64], P0 ;  /* 0x0da000008eab7fae */ /* 0x0005e80008121854 */
[----:B------:R3:W-:Y:S01]  /*7e50*/  LDGSTS.E [R171+0xde00], desc[UR20][R140.64], P0 ;  /* 0x0de000008cab7fae */ /* 0x0007e20008121854 */
[----:B-1----:R-:W-:-:S02]  /*7e60*/  IADD3 R144, P1, R15, R117, RZ ;  /* 0x000000750f907210 */ /* 0x002fc40007f3e0ff */
[----:B--2---:R-:W-:-:S03]  /*7e70*/  IADD3 R142, P2, R15, R109, RZ ;  /* 0x0000006d0f8e7210 */ /* 0x004fc60007f5e0ff */
[--C-:B------:R-:W-:Y:S01]  /*7e80*/  IMAD.X R145, R128, 0x1, R59.reuse, P1 ;  /* 0x0000000180917824 */ /* 0x100fe200008e063b */
[----:B------:R-:W-:Y:S02]  /*7e90*/  IADD3 R109, P4, R109, UR23, RZ ;  /* 0x000000176d6d7c10 */ /* 0x000fe4000ff9e0ff */
[----:B---3--:R-:W-:Y:S01]  /*7ea0*/  IADD3 R140, P1, R15, R101, RZ ;  /* 0x000000650f8c7210 */ /* 0x008fe20007f3e0ff */
[C-C-:B------:R-:W-:Y:S01]  /*7eb0*/  IMAD.X R143, R124.reuse, 0x1, R59.reuse, P2 ;  /* 0x000000017c8f7824 */ /* 0x140fe200010e063b */
[----:B------:R1:W-:Y:S01]  /*7ec0*/  LDGSTS.E [R169+0xc300], desc[UR20][R144.64], P0 ;  /* 0x0c30000090a97fae */ /* 0x0003e20008121854 */
[----:B------:R-:W-:Y:S01]  /*7ed0*/  IMAD.U32 R171, RZ, RZ, UR22 ;  /* 0x00000016ffab7e24 */ /* 0x000fe2000f8e00ff */
[----:B------:R-:W-:Y:S01]  /*7ee0*/  IADD3.X R124, R124, UR14, RZ, P4, !PT ;  /* 0x0000000e7c7c7c10 */ /* 0x000fe2000a7fe4ff */
[----:B------:R-:W-:Y:S01]  /*7ef0*/  IMAD.X R141, R116, 0x1, R59, P1 ;  /* 0x00000001748d7824 */ /* 0x000fe200008e063b */
[----:B------:R2:W-:Y:S01]  /*7f00*/  LDGSTS.E [R169+0xc700], desc[UR20][R142.64], P0 ;  /* 0x0c7000008ea97fae */ /* 0x0005e20008121854 */
[----:B------:R-:W-:-:S02]  /*7f10*/  IADD3 R123, P4, R123, UR23, RZ ;  /* 0x000000177b7b7c10 */ /* 0x000fc4000ff9e0ff */
[----:B------:R-:W-:Y:S01]  /*7f20*/  LEA R228, P3, R171, R138, 0x2 ;  /* 0x0000008aabe47211 */ /* 0x000fe200078610ff */
[----:B------:R3:W-:Y:S01]  /*7f30*/  LDGSTS.E [R169+0xcb00], desc[UR20][R140.64], P0 ;  /* 0x0cb000008ca97fae */ /* 0x0007e20008121854 */
[----:B------:R-:W-:Y:S02]  /*7f40*/  IADD3.X R131, R131, UR14, RZ, P4, !PT ;  /* 0x0000000e83837c10 */ /* 0x000fe4000a7fe4ff */
[----:B------:R-:W-:Y:S02]  /*7f50*/  IADD3.X R171, R139, UR16, RZ, P3, !PT ;  /* 0x000000108bab7c10 */ /* 0x000fe40009ffe4ff */
[C---:B-1----:R-:W-:Y:S02]  /*7f60*/  IADD3 R144, P2, R15.reuse, R93, RZ ;  /* 0x0000005d0f907210 */ /* 0x042fe40007f5e0ff */
[----:B------:R-:W-:Y:S02]  /*7f70*/  IADD3 R70, P3, R70, UR23, RZ ;  /* 0x0000001746467c10 */ /* 0x000fe4000ff7e0ff */
[----:B--2---:R-:W-:Y:S01]  /*7f80*/  IADD3 R142, P1, R15, R85, RZ ;  /* 0x000000550f8e7210 */ /* 0x004fe20007f3e0ff */
[----:B------:R-:W-:Y:S01]  /*7f90*/  IMAD.X R145, R108, 0x1, R59, P2 ;  /* 0x000000016c917824 */ /* 0x000fe200010e063b */
[----:B------:R-:W-:-:S02]  /*7fa0*/  IADD3.X R80, R80, UR14, RZ, P3, !PT ;  /* 0x0000000e50507c10 */ /* 0x000fc40009ffe4ff */
[----:B---3--:R-:W-:Y:S01]  /*7fb0*/  IADD3 R140, P2, R15, R77, RZ ;  /* 0x0000004d0f8c7210 */ /* 0x008fe20007f5e0ff */
[--C-:B------:R-:W-:Y:S01]  /*7fc0*/  IMAD.X R143, R100, 0x1, R59.reuse, P1 ;  /* 0x00000001648f7824 */ /* 0x100fe200008e063b */
[----:B------:R-:W-:Y:S01]  /*7fd0*/  LDGSTS.E [R169+0xcf00], desc[UR20][R144.64], P0 ;  /* 0x0cf0000090a97fae */ /* 0x000fe20008121854 */
[----:B------:R-:W-:Y:S02]  /*7fe0*/  IADD3 R79, P3, R79, UR23, RZ ;  /* 0x000000174f4f7c10 */ /* 0x000fe4000ff7e0ff */
[--C-:B------:R-:W-:Y:S01]  /*7ff0*/  IMAD.X R141, R92, 0x1, R59.reuse, P2 ;  /* 0x000000015c8d7824 */ /* 0x100fe200010e063b */
[----:B------:R1:W-:Y:S01]  /*8000*/  LDGSTS.E [R169+0xd300], desc[UR20][R142.64], P0 ;  /* 0x0d3000008ea97fae */ /* 0x0003e20008121854 */
[----:B------:R-:W-:Y:S02]  /*8010*/  IADD3 R138, P2, R15, R133, RZ ;  /* 0x000000850f8a7210 */ /* 0x000fe40007f5e0ff */
[----:B------:R-:W-:Y:S01]  /*8020*/  IADD3.X R94, R94, UR14, RZ, P3, !PT ;  /* 0x0000000e5e5e7c10 */ /* 0x000fe20009ffe4ff */
[----:B------:R3:W-:Y:S01]  /*8030*/  LDGSTS.E [R169+0xd700], desc[UR20][R140.64], P0 ;  /* 0x0d7000008ca97fae */ /* 0x0007e20008121854 */
[----:B------:R-:W-:Y:S01]  /*8040*/  IADD3 R85, P6, R85, UR23, RZ ;  /* 0x0000001755557c10 */ /* 0x000fe2000ffde0ff */
[----:B------:R-:W-:Y:S01]  /*8050*/  IMAD.X R139, R76, 0x1, R59, P2 ;  /* 0x000000014c8b7824 */ /* 0x000fe200010e063b */
[----:B------:R-:W-:-:S02]  /*8060*/  IADD3 R69, P2, R69, UR23, RZ ;  /* 0x0000001745457c10 */ /* 0x000fc4000ff5e0ff */
[----:B------:R-:W-:Y:S02]  /*8070*/  IADD3 R93, P3, R93, UR23, RZ ;  /* 0x000000175d5d7c10 */ /* 0x000fe4000ff7e0ff */
[----:B------:R-:W-:Y:S02]  /*8080*/  IADD3.X R78, R78, UR14, RZ, P2, !PT ;  /* 0x0000000e4e4e7c10 */ /* 0x000fe400097fe4ff */
[----:B-1----:R-:W-:Y:S02]  /*8090*/  IADD3 R142, P1, R15, R72, RZ ;  /* 0x000000480f8e7210 */ /* 0x002fe40007f3e0ff */
[----:B------:R-:W-:Y:S02]  /*80a0*/  IADD3 R72, P5, R72, UR23, RZ ;  /* 0x0000001748487c10 */ /* 0x000fe4000ffbe0ff */
[----:B------:R-:W-:Y:S01]  /*80b0*/  IADD3 R77, P2, R77, UR23, RZ ;  /* 0x000000174d4d7c10 */ /* 0x000fe2000ff5e0ff */
[C---:B------:R-:W-:Y:S01]  /*80c0*/  IMAD.X R143, R84.reuse, 0x1, R59, P1 ;  /* 0x00000001548f7824 */ /* 0x040fe200008e063b */
[----:B------:R-:W-:-:S02]  /*80d0*/  IADD3.X R84, R84, UR14, RZ, P5, !PT ;  /* 0x0000000e54547c10 */ /* 0x000fc4000affe4ff */
[----:B------:R-:W-:Y:S02]  /*80e0*/  IADD3 R83, P5, R83, UR23, RZ ;  /* 0x0000001753537c10 */ /* 0x000fe4000ffbe0ff */
[----:B------:R-:W-:Y:S01]  /*80f0*/  IADD3 R133, P1, R133, UR23, RZ ;  /* 0x0000001785857c10 */ /* 0x000fe2000ff3e0ff */
[----:B------:R3:W-:Y:S01]  /*8100*/  LDGSTS.E [R169+0xdb00], desc[UR20][R142.64], P0 ;  /* 0x0db000008ea97fae */ /* 0x0007e20008121854 */
[----:B------:R-:W-:Y:S02]  /*8110*/  IADD3.X R98, R98, UR14, RZ, P5, !PT ;  /* 0x0000000e62627c10 */ /* 0x000fe4000affe4ff */
[----:B------:R-:W-:Y:S01]  /*8120*/  IADD3 R97, P5, R97, UR23, RZ ;  /* 0x0000001761617c10 */ /* 0x000fe2000ffbe0ff */
[----:B------:R3:W-:Y:S01]  /*8130*/  LDGSTS.E [R169+0xdf00], desc[UR20][R138.64], P0 ;  /* 0x0df000008aa97fae */ /* 0x0007e20008121854 */
[----:B------:R-:W-:Y:S02]  /*8140*/  IADD3.X R76, R76, UR14, RZ, P1, !PT ;  /* 0x0000000e4c4c7c10 */ /* 0x000fe40008ffe4ff */
[----:B------:R-:W-:Y:S01]  /*8150*/  IADD3 R74, P0, R74, UR23, RZ ;  /* 0x000000174a4a7c10 */ /* 0x000fe2000ff1e0ff */
[----:B------:R-:W0:Y:S01]  /*8160*/  LDGDEPBAR ;  /* 0x00000000000079af */ /* 0x000e220000000000 */
[----:B------:R-:W-:-:S02]  /*8170*/  IADD3 R75, P1, R75, UR23, RZ ;  /* 0x000000174b4b7c10 */ /* 0x000fc4000ff3e0ff */
[----:B------:R-:W-:Y:S02]  /*8180*/  IADD3.X R112, R112, UR14, RZ, P5, !PT ;  /* 0x0000000e70707c10 */ /* 0x000fe4000affe4ff */
[----:B------:R-:W-:Y:S02]  /*8190*/  IADD3 R111, P5, R111, UR23, RZ ;  /* 0x000000176f6f7c10 */ /* 0x000fe4000ffbe0ff */
[----:B------:R-:W-:Y:S02]  /*81a0*/  IADD3.X R88, R88, UR14, RZ, P0, !PT ;  /* 0x0000000e58587c10 */ /* 0x000fe400087fe4ff */
[----:B------:R-:W-:Y:S02]  /*81b0*/  IADD3.X R90, R90, UR14, RZ, P1, !PT ;  /* 0x0000000e5a5a7c10 */ /* 0x000fe40008ffe4ff */
[----:B------:R-:W-:Y:S02]  /*81c0*/  IADD3.X R92, R92, UR14, RZ, P2, !PT ;  /* 0x0000000e5c5c7c10 */ /* 0x000fe400097fe4ff */
[----:B------:R-:W-:-:S02]  /*81d0*/  IADD3 R87, P0, R87, UR23, RZ ;  /* 0x0000001757577c10 */ /* 0x000fc4000ff1e0ff */
[----:B------:R-:W-:Y:S02]  /*81e0*/  IADD3 R89, P1, R89, UR23, RZ ;  /* 0x0000001759597c10 */ /* 0x000fe4000ff3e0ff */
[----:B------:R-:W-:Y:S02]  /*81f0*/  IADD3 R91, P2, R91, UR23, RZ ;  /* 0x000000175b5b7c10 */ /* 0x000fe4000ff5e0ff */
[----:B------:R-:W-:Y:S02]  /*8200*/  IADD3.X R126, R126, UR14, RZ, P5, !PT ;  /* 0x0000000e7e7e7c10 */ /* 0x000fe4000affe4ff */
[----:B------:R-:W-:Y:S02]  /*8210*/  PLOP3.LUT P5, PT, PT, PT, UP0, 0x80, 0x0 ;  /* 0x000000000000781c */ /* 0x000fe40003faf008 */
        /* <DEDUP_REMOVED lines=10> */
[----:B------:R-:W-:Y:S02]  /*82c0*/  IADD3.X R114, R114, UR14, RZ, P6, !PT ;  /* 0x0000000e72727c10 */ /* 0x000fe4000b7fe4ff */
[----:B------:R-:W-:Y:S02]  /*82d0*/  IADD3.X R116, R116, UR14, RZ, P0, !PT ;  /* 0x0000000e74747c10 */ /* 0x000fe400087fe4ff */
[----:B------:R-:W-:Y:S02]  /*82e0*/  IADD3.X R118, R118, UR14, RZ, P1, !PT ;  /* 0x0000000e76767c10 */ /* 0x000fe40008ffe4ff */
[----:B------:R-:W-:-:S02]  /*82f0*/  IADD3.X R120, R120, UR14, RZ, P2, !PT ;  /* 0x0000000e78787c10 */ /* 0x000fc400097fe4ff */
[----:B------:R-:W-:Y:S02]  /*8300*/  IADD3.X R122, R122, UR14, RZ, P3, !PT ;  /* 0x0000000e7a7a7c10 */ /* 0x000fe40009ffe4ff */
[----:B------:R-:W-:Y:S02]  /*8310*/  IADD3 R113, P6, R113, UR23, RZ ;  /* 0x0000001771717c10 */ /* 0x000fe4000ffde0ff */
[----:B------:R-:W-:Y:S02]  /*8320*/  IADD3 R115, P0, R115, UR23, RZ ;  /* 0x0000001773737c10 */ /* 0x000fe4000ff1e0ff */
[----:B------:R-:W-:Y:S02]  /*8330*/  IADD3 R117, P1, R117, UR23, RZ ;  /* 0x0000001775757c10 */ /* 0x000fe4000ff3e0ff */
[----:B------:R-:W-:Y:S02]  /*8340*/  IADD3 R119, P2, R119, UR23, RZ ;  /* 0x0000001777777c10 */ /* 0x000fe4000ff5e0ff */
[----:B------:R-:W-:-:S02]  /*8350*/  IADD3 R121, P3, R121, UR23, RZ ;  /* 0x0000001779797c10 */ /* 0x000fc4000ff7e0ff */
[----:B------:R-:W-:Y:S02]  /*8360*/  IADD3.X R125, R125, UR14, RZ, P6, !PT ;  /* 0x0000000e7d7d7c10 */ /* 0x000fe4000b7fe4ff */
[----:B------:R-:W-:Y:S02]  /*8370*/  IADD3.X R127, R127, UR14, RZ, P0, !PT ;  /* 0x0000000e7f7f7c10 */ /* 0x000fe400087fe4ff */
[----:B------:R-:W-:Y:S02]  /*8380*/  IADD3.X R128, R128, UR14, RZ, P1, !PT ;  /* 0x0000000e80807c10 */ /* 0x000fe40008ffe4ff */
[----:B------:R-:W-:Y:S02]  /*8390*/  IADD3.X R129, R129, UR14, RZ, P2, !PT ;  /* 0x0000000e81817c10 */ /* 0x000fe400097fe4ff */
[----:B------:R-:W-:Y:S01]  /*83a0*/  IADD3.X R130, R130, UR14, RZ, P3, !PT ;  /* 0x0000000e82827c10 */ /* 0x000fe20009ffe4ff */
[----:B---3--:R-:W-:Y:S06]  /*83b0*/  @P5 BRA `(.L_x_1) ;  /* 0xffffffe0002c5947 */ /* 0x008fec000383ffff */
.L_x_0:
[----:B--2---:R-:W1:Y:S01]  /*83c0*/  S2R R139, SR_TID.X ;  /* 0x00000000008b7919 */ /* 0x004e620000002100 */
[----:B------:R-:W-:Y:S02]  /*83d0*/  WARPGROUP.DEPBAR.LE gsb0, 0x0 ;  /* 0x00008000000079c5 */ /* 0x000fe40000010000 */
[----:B------:R-:W-:-:S04]  /*83e0*/  DEPBAR.LE SB0, 0x0 ;  /* 0x000080000000791a */ /* 0x000fc80000000000 */
[----:B------:R-:W2:Y:S01]  /*83f0*/  S2R R138, SR_TID.X ;  /* 0x00000000008a7919 */ /* 0x000ea20000002100 */
[----:B------:R-:W-:Y:S01]  /*8400*/  IADD3 R166, R166, UR7, R167 ;  /* 0x00000007a6a67c10 */ /* 0x000fe2000fffe0a7 */
[----:B------:R-:W3:Y:S01]  /*8410*/  LDC R65, c[0x0][0x248] ;  /* 0x00009200ff417b82 */ /* 0x000ee20000000800 */
[----:B------:R-:W-:Y:S01]  /*8420*/  LEA R168, R168, UR7, 0x5 ;  /* 0x00000007a8a87c11 */ /* 0x000fe2000f8e28ff */
[----:B------:R-:W-:-:S06]  /*8430*/  ULDC UR4, c[0x0][0x244] ;  /* 0x0000910000047ab9 */ /* 0x000fcc0000000800 */
[----:B------:R-:W-:Y:S01]  /*8440*/  BAR.SYNC.DEFER_BLOCKING 0x0 ;  /* 0x0000000000007b1d */ /* 0x000fe20000010000 */
[C---:B------:R-:W-:Y:S01]  /*8450*/  ISETP.GE.AND P0, PT, R157.reuse, UR18, PT ;  /* 0x000000129d007c0c */ /* 0x040fe2000bf06270 */
[----:B------:R-:W-:-:S03]  /*8460*/  IMAD R157, R157, UR4, RZ ;  /* 0x000000049d9d7c24 */ /* 0x000fc6000f8e02ff */
[----:B------:R-:W-:Y:S01]  /*8470*/  ISETP.LT.AND P5, PT, R3, UR19, !P0 ;  /* 0x0000001303007c0c */ /* 0x000fe2000c7a1270 */
[----:B------:R-:W-:Y:S01]  /*8480*/  ULDC.64 UR4, c[0x0][0x220] ;  /* 0x0000880000047ab9 */ /* 0x000fe20000000a00 */
[----:B------:R-:W-:Y:S02]  /*8490*/  ISETP.LT.AND P2, PT, R227, UR19, !P0 ;  /* 0x00000013e3007c0c */ /* 0x000fe4000c741270 */
[----:B------:R-:W-:Y:S02]  /*84a0*/  ISETP.LT.AND P1, PT, R226, UR19, !P0 ;  /* 0x00000013e2007c0c */ /* 0x000fe4000c721270 */
[----:B------:R-:W-:Y:S02]  /*84b0*/  ISETP.LT.AND P4, PT, R225, UR19, !P0 ;  /* 0x00000013e1007c0c */ /* 0x000fe4000c781270 */
[----:B------:R-:W-:Y:S01]  /*84c0*/  ISETP.LT.AND P3, PT, R224, UR19, !P0 ;  /* 0x00000013e0007c0c */ /* 0x000fe2000c761270 */
[----:B-1----:R-:W-:Y:S02]  /*84d0*/  IMAD.SHL.U32 R139, R139, 0x10, RZ ;  /* 0x000000108b8b7824 */ /* 0x002fe400078e00ff */
[----:B---3--:R-:W-:-:S03]  /*84e0*/  IMAD R3, R3, R65, RZ ;  /* 0x0000004103037224 */ /* 0x008fc600078e02ff */
[----:B------:R-:W-:Y:S01]  /*84f0*/  LOP3.LUT R139, R139, 0x70, RZ, 0xc0, !PT ;  /* 0x000000708b8b7812 */ /* 0x000fe200078ec0ff */
[----:B------:R-:W-:Y:S01]  /*8500*/  IMAD R0, R65, 0x2, R3 ;  /* 0x0000000241007824 */ /* 0x000fe200078e0203 */
[----:B--2---:R-:W-:-:S03]  /*8510*/  LOP3.LUT R138, R138, 0x3f, RZ, 0xc0, !PT ;  /* 0x0000003f8a8a7812 */ /* 0x004fc600078ec0ff */
[----:B------:R-:W-:Y:S02]  /*8520*/  IMAD.IADD R166, R139, 0x1, R166 ;  /* 0x000000018ba67824 */ /* 0x000fe400078e02a6 */
[----:B------:R-:W-:-:S03]  /*8530*/  IMAD R168, R138, 0x10, R168 ;  /* 0x000000108aa87824 */ /* 0x000fc600078e02a8 */
[----:B------:R1:W-:Y:S01]  /*8540*/  STSM.16.M88.4 [R166], R24 ;  /* 0x00000018a6007844 */ /* 0x0003e20000000200 */
[----:B------:R-:W-:Y:S01]  /*8550*/  BAR.SYNC.DEFER_BLOCKING 0x0 ;  /* 0x0000000000007b1d */ /* 0x000fe20000010000 */
[----:B-1----:R-:W-:-:S05]  /*8560*/  IMAD R27, R65, 0x2, R0 ;  /* 0x00000002411b7824 */ /* 0x002fca00078e0200 */
[----:B------:R-:W1:Y:S02]  /*8570*/  LDS.128 R60, [R168] ;  /* 0x00000000a83c7984 */ /* 0x000e640000000c00 */
[----:B------:R-:W-:Y:S06]  /*8580*/  BAR.SYNC.DEFER_BLOCKING 0x0 ;  /* 0x0000000000007b1d */ /* 0x000fec0000010000 */
[----:B------:R2:W-:Y:S02]  /*8590*/  STSM.16.M88.4 [R166], R28 ;  /* 0x0000001ca6007844 */ /* 0x0005e40000000200 */
[----:B------:R-:W-:Y:S01]  /*85a0*/  BAR.SYNC.DEFER_BLOCKING 0x0 ;  /* 0x0000000000007b1d */ /* 0x000fe20000010000 */
[----:B--2---:R-:W-:-:S04]  /*85b0*/  LEA R31, P6, R157, UR4, 0x2 ;  /* 0x000000049d1f7c11 */ /* 0x004fc8000f8c10ff */
[----:B------:R-:W-:Y:S02]  /*85c0*/  LEA.HI.X.SX32 R157, R157, UR5, 0x2, P6 ;  /* 0x000000059d9d7c11 */ /* 0x000fe4000b0f16ff */
[----:B------:R-:W-:-:S04]  /*85d0*/  LEA R2, P6, R3, R31, 0x2 ;  /* 0x0000001f03027211 */ /* 0x000fc800078c10ff */
[----:B------:R-:W-:Y:S01]  /*85e0*/  LEA.HI.X.SX32 R3, R3, R157, 0x2, P6 ;  /* 0x0000009d03037211 */ /* 0x000fe200030f16ff */
[----:B------:R-:W2:Y:S01]  /*85f0*/  LDS.128 R56, [R168] ;  /* 0x00000000a8387984 */ /* 0x000ea20000000c00 */
[----:B------:R-:W-:Y:S01]  /*8600*/  BAR.SYNC.DEFER_BLOCKING 0x0 ;  /* 0x0000000000007b1d */ /* 0x000fe20000010000 */
[----:B------:R-:W-:-:S04]  /*8610*/  LEA R24, P6, R0, R31, 0x2 ;  /* 0x0000001f00187211 */ /* 0x000fc800078c10ff */
[----:B------:R-:W-:Y:S01]  /*8620*/  LEA.HI.X.SX32 R25, R0, R157, 0x2, P6 ;  /* 0x0000009d00197211 */ /* 0x000fe200030f16ff */
[----:B------:R-:W-:-:S04]  /*8630*/  IMAD R0, R65, 0x2, R27 ;  /* 0x0000000241007824 */ /* 0x000fc800078e021b */
[----:B------:R-:W-:Y:S01]  /*8640*/  IMAD R30, R65, 0x2, R0 ;  /* 0x00000002411e7824 */ /* 0x000fe200078e0200 */
[----:B------:R-:W-:-:S04]  /*8650*/  LEA R28, P6, R0, R31, 0x2 ;  /* 0x0000001f001c7211 */ /* 0x000fc800078c10ff */
[----:B------:R-:W-:Y:S01]  /*8660*/  LEA.HI.X.SX32 R29, R0, R157, 0x2, P6 ;  /* 0x0000009d001d7211 */ /* 0x000fe200030f16ff */
[----:B------:R-:W-:Y:S01]  /*8670*/  IMAD R0, R65, 0x2, R30 ;  /* 0x0000000241007824 */ /* 0x000fe200078e021e */
[----:B------:R-:W-:Y:S01]  /*8680*/  STSM.16.M88.4 [R166], R32 ;  /* 0x00000020a6007844 */ /* 0x000fe20000000200 */
[----:B------:R-:W-:Y:S06]  /*8690*/  BAR.SYNC.DEFER_BLOCKING 0x0 ;  /* 0x0000000000007b1d */ /* 0x000fec0000010000 */
[----:B------:R-:W3:Y:S02]  /*86a0*/  LDS.128 R20, [R168] ;  /* 0x00000000a8147984 */ /* 0x000ee40000000c00 */
[----:B------:R-:W-:Y:S06]  /*86b0*/  BAR.SYNC.DEFER_BLOCKING 0x0 ;  /* 0x0000000000007b1d */ /* 0x000fec0000010000 */
[----:B------:R-:W-:Y:S02]  /*86c0*/  STSM.16.M88.4 [R166], R36 ;  /* 0x00000024a6007844 */ /* 0x000fe40000000200 */
[----:B------:R-:W-:Y:S06]  /*86d0*/  BAR.SYNC.DEFER_BLOCKING 0x0 ;  /* 0x0000000000007b1d */ /* 0x000fec0000010000 */
[----:B------:R-:W4:Y:S02]  /*86e0*/  LDS.128 R16, [R168] ;  /* 0x00000000a8107984 */ /* 0x000f240000000c00 */
[----:B------:R-:W-:Y:S06]  /*86f0*/  BAR.SYNC.DEFER_BLOCKING 0x0 ;  /* 0x0000000000007b1d */ /* 0x000fec0000010000 */
[----:B------:R-:W-:Y:S02]  /*8700*/  STSM.16.M88.4 [R166], R40 ;  /* 0x00000028a6007844 */ /* 0x000fe40000000200 */
[----:B------:R-:W-:Y:S06]  /*8710*/  BAR.SYNC.DEFER_BLOCKING 0x0 ;  /* 0x0000000000007b1d */ /* 0x000fec0000010000 */
[----:B------:R-:W5:Y:S02]  /*8720*/  LDS.128 R12, [R168] ;  /* 0x00000000a80c7984 */ /* 0x000f640000000c00 */
        /* <DEDUP_REMOVED lines=11> */
[----:B-1----:R1:W-:Y:S01]  /*87e0*/  @P5 STG.E desc[UR20][R2.64], R60 ;  /* 0x0000003c02005986 */ /* 0x0023e2000c101914 */
[----:B------:R-:W-:-:S03]  /*87f0*/  LEA R26, P5, R27, R31, 0x2 ;  /* 0x0000001f1b1a7211 */ /* 0x000fc600078a10ff */
[----:B------:R2:W-:Y:S01]  /*8800*/  @P2 STG.E desc[UR20][R24.64], R61 ;  /* 0x0000003d18002986 */ /* 0x0005e2000c101914 */
[----:B------:R-:W-:Y:S02]  /*8810*/  LEA.HI.X.SX32 R27, R27, R157, 0x2, P5 ;  /* 0x0000009d1b1b7211 */ /* 0x000fe400028f16ff */
[----:B------:R-:W-:Y:S01]  /*8820*/  ISETP.LT.AND P5, PT, R223, UR19, !P0 ;  /* 0x00000013df007c0c */ /* 0x000fe2000c7a1270 */
[----:B------:R-:W5:Y:S01]  /*8830*/  LDS.128 R168, [R168] ;  /* 0x00000000a8a87984 */ /* 0x000f620000000c00 */
[----:B------:R-:W-:-:S03]  /*8840*/  ISETP.LT.AND P2, PT, R222, UR19, !P0 ;  /* 0x00000013de007c0c */ /* 0x000fc6000c741270 */
[----:B------:R3:W-:Y:S01]  /*8850*/  @P1 STG.E desc[UR20][R26.64], R62 ;  /* 0x0000003e1a001986 */ /* 0x0007e2000c101914 */
[-C--:B-1----:R-:W-:Y:S02]  /*8860*/  LEA R2, P1, R30, R31.reuse, 0x2 ;  /* 0x0000001f1e027211 */ /* 0x082fe400078210ff */
[----:B--2---:R-:W-:Y:S01]  /*8870*/  LEA R24, P6, R0, R31, 0x2 ;  /* 0x0000001f00187211 */ /* 0x004fe200078c10ff */
[----:B------:R1:W-:Y:S01]  /*8880*/  @P4 STG.E desc[UR20][R28.64], R63 ;  /* 0x0000003f1c004986 */ /* 0x0003e2000c101914 */
[-C--:B------:R-:W-:Y:S01]  /*8890*/  LEA.HI.X.SX32 R3, R30, R157.reuse, 0x2, P1 ;  /* 0x0000009d1e037211 */ /* 0x080fe200008f16ff */
[----:B------:R-:W-:Y:S01]  /*88a0*/  IMAD R30, R65, 0x2, R0 ;  /* 0x00000002411e7824 */ /* 0x000fe200078e0200 */
[----:B------:R-:W-:Y:S02]  /*88b0*/  LEA.HI.X.SX32 R25, R0, R157, 0x2, P6 ;  /* 0x0000009d00197211 */ /* 0x000fe400030f16ff */
[----:B------:R-:W-:Y:S01]  /*88c0*/  ISETP.LT.AND P4, PT, R221, UR19, !P0 ;  /* 0x00000013dd007c0c */ /* 0x000fe2000c781270 */
[----:B------:R2:W-:Y:S01]  /*88d0*/  @P3 STG.E desc[UR20][R2.64], R56 ;  /* 0x0000003802003986 */ /* 0x0005e2000c101914 */
[----:B------:R-:W-:Y:S01]  /*88e0*/  IMAD R0, R65, 0x2, R30 ;  /* 0x0000000241007824 */ /* 0x000fe200078e021e */
[----:B---3--:R-:W-:-:S02]  /*88f0*/  LEA R26, P3, R30, R31, 0x2 ;  /* 0x0000001f1e1a7211 */ /* 0x008fc400078610ff */
[----:B------:R-:W-:Y:S01]  /*8900*/  ISETP.LT.AND P1, PT, R220, UR19, !P0 ;  /* 0x00000013dc007c0c */ /* 0x000fe2000c721270 */
[----:B------:R3:W-:Y:S01]  /*8910*/  @P5 STG.E desc[UR20][R24.64], R57 ;  /* 0x0000003918005986 */ /* 0x0007e2000c101914 */
[----:B-1----:R-:W-:Y:S02]  /*8920*/  LEA R28, P6, R0, R31, 0x2 ;  /* 0x0000001f001c7211 */ /* 0x002fe400078c10ff */
[-C--:B------:R-:W-:Y:S01]  /*8930*/  LEA.HI.X.SX32 R27, R30, R157.reuse, 0x2, P3 ;  /* 0x0000009d1e1b7211 */ /* 0x080fe200018f16ff */
[----:B------:R-:W-:Y:S01]  /*8940*/  IMAD R30, R65, 0x2, R0 ;  /* 0x00000002411e7824 */ /* 0x000fe200078e0200 */
[----:B------:R-:W-:Y:S02]  /*8950*/  LEA.HI.X.SX32 R29, R0, R157, 0x2, P6 ;  /* 0x0000009d001d7211 */ /* 0x000fe400030f16ff */
[----:B------:R-:W-:Y:S01]  /*8960*/  ISETP.LT.AND P5, PT, R219, UR19, !P0 ;  /* 0x00000013db007c0c */ /* 0x000fe2000c7a1270 */
[----:B------:R1:W-:Y:S01]  /*8970*/  @P2 STG.E desc[UR20][R26.64], R58 ;  /* 0x0000003a1a002986 */ /* 0x0003e2000c101914 */
[----:B------:R-:W-:Y:S01]  /*8980*/  IMAD R0, R65, 0x2, R30 ;  /* 0x0000000241007824 */ /* 0x000fe200078e021e */
[----:B--2---:R-:W-:-:S02]  /*8990*/  LEA R2, P2, R30, R31, 0x2 ;  /* 0x0000001f1e027211 */ /* 0x004fc400078410ff */
[----:B------:R-:W-:Y:S01]  /*89a0*/  ISETP.LT.AND P3, PT, R218, UR19, !P0 ;  /* 0x00000013da007c0c */ /* 0x000fe2000c761270 */
[----:B------:R2:W-:Y:S01]  /*89b0*/  @P4 STG.E desc[UR20][R28.64], R59 ;  /* 0x0000003b1c004986 */ /* 0x0005e2000c101914 */
[----:B---3--:R-:W-:Y:S02]  /*89c0*/  LEA R24, P6, R0, R31, 0x2 ;  /* 0x0000001f00187211 */ /* 0x008fe400078c10ff */
[-C--:B------:R-:W-:Y:S01]  /*89d0*/  LEA.HI.X.SX32 R3, R30, R157.reuse, 0x2, P2 ;  /* 0x0000009d1e037211 */ /* 0x080fe200010f16ff */
[----:B------:R-:W-:Y:S01]  /*89e0*/  IMAD R30, R65, 0x2, R0 ;  /* 0x00000002411e7824 */ /* 0x000fe200078e0200 */
[----:B------:R-:W-:Y:S02]  /*89f0*/  LEA.HI.X.SX32 R25, R0, R157, 0x2, P6 ;  /* 0x0000009d00197211 */ /* 0x000fe400030f16ff */
[----:B------:R-:W-:Y:S01]  /*8a00*/  ISETP.LT.AND P4, PT, R217, UR19, !P0 ;  /* 0x00000013d9007c0c */ /* 0x000fe2000c781270 */
[----:B------:R3:W-:Y:S01]  /*8a10*/  @P1 STG.E desc[UR20][R2.64], R20 ;  /* 0x0000001402001986 */ /* 0x0007e2000c101914 */
[----:B------:R-:W-:Y:S01]  /*8a20*/  IMAD R0, R65, 0x2, R30 ;  /* 0x0000000241007824 */ /* 0x000fe200078e021e */
[----:B-1----:R-:W-:-:S02]  /*8a30*/  LEA R26, P1, R30, R31, 0x2 ;  /* 0x0000001f1e1a7211 */ /* 0x002fc400078210ff */
[----:B------:R-:W-:Y:S01]  /*8a40*/  ISETP.LT.AND P2, PT, R215, UR19, !P0 ;  /* 0x00000013d7007c0c */ /* 0x000fe2000c741270 */
[----:B------:R1:W-:Y:S01]  /*8a50*/  @P5 STG.E desc[UR20][R24.64], R21 ;  /* 0x0000001518005986 */ /* 0x0003e2000c101914 */
[----:B--2---:R-:W-:Y:S02]  /*8a60*/  LEA R28, P6, R0, R31, 0x2 ;  /* 0x0000001f001c7211 */ /* 0x004fe400078c10ff */
[-C--:B------:R-:W-:Y:S01]  /*8a70*/  LEA.HI.X.SX32 R27, R30, R157.reuse, 0x2, P1 ;  /* 0x0000009d1e1b7211 */ /* 0x080fe200008f16ff */
[C---:B------:R-:W-:Y:S01]  /*8a80*/  IMAD R30, R65.reuse, 0x2, R0 ;  /* 0x00000002411e7824 */ /* 0x040fe200078e0200 */
[----:B------:R-:W-:Y:S02]  /*8a90*/  LEA.HI.X.SX32 R29, R0, R157, 0x2, P6 ;  /* 0x0000009d001d7211 */ /* 0x000fe400030f16ff */
[----:B------:R-:W-:Y:S01]  /*8aa0*/  ISETP.LT.AND P5, PT, R214, UR19, !P0 ;  /* 0x00000013d6007c0c */ /* 0x000fe2000c7a1270 */
[----:B------:R-:W-:Y:S01]  /*8ab0*/  IMAD R0, R65, 0x2, R30 ;  /* 0x0000000241007824 */ /* 0x000fe200078e021e */
[----:B------:R2:W-:Y:S01]  /*8ac0*/  @P3 STG.E desc[UR20][R26.64], R22 ;  /* 0x000000161a003986 */ /* 0x0005e2000c101914 */
[----:B---3--:R-:W-:-:S02]  /*8ad0*/  LEA R2, P3, R30, R31, 0x2 ;  /* 0x0000001f1e027211 */ /* 0x008fc400078610ff */
[----:B-1----:R-:W-:Y:S01]  /*8ae0*/  IMAD R25, R65, 0x2, R0 ;  /* 0x0000000241197824 */ /* 0x002fe200078e0200 */
[----:B------:R-:W-:Y:S01]  /*8af0*/  LEA R20, P6, R0, R31, 0x2 ;  /* 0x0000001f00147211 */ /* 0x000fe200078c10ff */
[----:B------:R1:W-:Y:S01]  /*8b00*/  @P4 STG.E desc[UR20][R28.64], R23 ;  /* 0x000000171c004986 */ /* 0x0003e2000c101914 */
[-C--:B------:R-:W-:Y:S02]  /*8b10*/  LEA.HI.X.SX32 R3, R30, R157.reuse, 0x2, P3 ;  /* 0x0000009d1e037211 */ /* 0x080fe400018f16ff */
[----:B------:R-:W-:Y:S02]  /*8b20*/  ISETP.LT.AND P1, PT, R213, UR19, !P0 ;  /* 0x00000013d5007c0c */ /* 0x000fe4000c721270 */
[----:B------:R-:W-:Y:S01]  /*8b30*/  LEA.HI.X.SX32 R21, R0, R157, 0x2, P6 ;  /* 0x0000009d00157211 */ /* 0x000fe200030f16ff */
[----:B------:R-:W-:Y:S01]  /*8b40*/  IMAD R0, R65, 0x2, R25 ;  /* 0x0000000241007824 */ /* 0x000fe200078e0219 */
[----:B----4-:R3:W-:Y:S01]  /*8b50*/  @P2 STG.E desc[UR20][R2.64], R16 ;  /* 0x0000001002002986 */ /* 0x0107e2000c101914 */
[----:B------:R-:W-:-:S02]  /*8b60*/  LEA R24, P2, R25, R31, 0x2 ;  /* 0x0000001f19187211 */ /* 0x000fc400078410ff */
[----:B--2---:R-:W-:Y:S01]  /*8b70*/  IMAD R26, R65, 0x2, R0 ;  /* 0x00000002411a7824 */ /* 0x004fe200078e0200 */
[----:B------:R-:W-:Y:S01]  /*8b80*/  LEA R22, P6, R0, R31, 0x2 ;  /* 0x0000001f00167211 */ /* 0x000fe200078c10ff */
[----:B------:R2:W-:Y:S01]  /*8b90*/  @P5 STG.E desc[UR20][R20.64], R17 ;  /* 0x0000001114005986 */ /* 0x0005e2000c101914 */
[-C--:B------:R-:W-:Y:S02]  /*8ba0*/  LEA.HI.X.SX32 R25, R25, R157.reuse, 0x2, P2 ;  /* 0x0000009d19197211 */ /* 0x080fe400010f16ff */
[----:B------:R-:W-:Y:S02]  /*8bb0*/  ISETP.LT.AND P4, PT, R202, UR19, !P0 ;  /* 0x00000013ca007c0c */ /* 0x000fe4000c781270 */
[----:B------:R-:W-:Y:S01]  /*8bc0*/  ISETP.LT.AND P3, PT, R201, UR19, !P0 ;  /* 0x00000013c9007c0c */ /* 0x000fe2000c761270 */
[----:B------:R4:W-:Y:S01]  /*8bd0*/  @P1 STG.E desc[UR20][R24.64], R18 ;  /* 0x0000001218001986 */ /* 0x0009e2000c101914 */
[----:B-1----:R-:W-:Y:S01]  /*8be0*/  LEA.HI.X.SX32 R23, R0, R157, 0x2, P6 ;  /* 0x0000009d00177211 */ /* 0x002fe200030f16ff */
[----:B------:R-:W-:Y:S01]  /*8bf0*/  IMAD R0, R65, 0x2, R26 ;  /* 0x0000000241007824 */ /* 0x000fe200078e021a */
[----:B---3--:R-:W-:-:S02]  /*8c00*/  LEA R2, P1, R26, R31, 0x2 ;  /* 0x0000001f1a027211 */ /* 0x008fc400078210ff */
[----:B------:R-:W-:Y:S01]  /*8c10*/  ISETP.LT.AND P5, PT, R200, UR19, !P0 ;  /* 0x00000013c8007c0c */ /* 0x000fe2000c7a1270 */
[----:B--2---:R-:W-:Y:S01]  /*8c20*/  IMAD R21, R65, 0x2, R0 ;  /* 0x0000000241157824 */ /* 0x004fe200078e0200 */
[----:B------:R-:W-:Y:S02]  /*8c30*/  LEA R16, P6, R0, R31, 0x2 ;  /* 0x0000001f00107211 */ /* 0x000fe400078c10ff */
[-C--:B------:R-:W-:Y:S01]  /*8c40*/  LEA.HI.X.SX32 R3, R26, R157.reuse, 0x2, P1 ;  /* 0x0000009d1a037211 */ /* 0x080fe200008f16ff */
[----:B------:R1:W-:Y:S01]  /*8c50*/  @P4 STG.E desc[UR20][R22.64], R19 ;  /* 0x0000001316004986 */ /* 0x0003e2000c101914 */
[----:B------:R-:W-:Y:S02]  /*8c60*/  ISETP.LT.AND P2, PT, R199, UR19, !P0 ;  /* 0x00000013c7007c0c */ /* 0x000fe4000c741270 */
[----:B------:R-:W-:Y:S01]  /*8c70*/  LEA.HI.X.SX32 R17, R0, R157, 0x2, P6 ;  /* 0x0000009d00117211 */ /* 0x000fe200030f16ff */
[----:B------:R-:W-:Y:S01]  /*8c80*/  IMAD R0, R65, 0x2, R21 ;  /* 0x0000000241007824 */ /* 0x000fe200078e0215 */
[----:B-----5:R2:W-:Y:S01]  /*8c90*/  @P3 STG.E desc[UR20][R2.64], R12 ;  /* 0x0000000c02003986 */ /* 0x0205e2000c101914 */
[----:B------:R-:W-:-:S02]  /*8ca0*/  LEA R20, P3, R21, R31, 0x2 ;  /* 0x0000001f15147211 */ /* 0x000fc400078610ff */
[----:B------:R-:W-:Y:S01]  /*8cb0*/  ISETP.LT.AND P4, PT, R198, UR19, !P0 ;  /* 0x00000013c6007c0c */ /* 0x000fe2000c781270 */
[----:B------:R3:W-:Y:S01]  /*8cc0*/  @P5 STG.E desc[UR20][R16.64], R13 ;  /* 0x0000000d10005986 */ /* 0x0007e2000c101914 */
[C---:B----4-:R-:W-:Y:S01]  /*8cd0*/  LEA R18, P6, R0.reuse, R31, 0x2 ;  /* 0x0000001f00127211 */ /* 0x050fe200078c10ff */
[----:B-1----:R-:W-:Y:S01]  /*8ce0*/  IMAD R22, R65, 0x2, R0 ;  /* 0x0000000241167824 */ /* 0x002fe200078e0200 */
[-C--:B------:R-:W-:Y:S02]  /*8cf0*/  LEA.HI.X.SX32 R21, R21, R157.reuse, 0x2, P3 ;  /* 0x0000009d15157211 */ /* 0x080fe400018f16ff */
[----:B------:R-:W-:Y:S02]  /*8d00*/  ISETP.LT.AND P1, PT, R197, UR19, !P0 ;  /* 0x00000013c5007c0c */ /* 0x000fe4000c721270 */
[----:B------:R-:W-:Y:S01]  /*8d10*/  LEA.HI.X.SX32 R19, R0, R157, 0x2, P6 ;  /* 0x0000009d00137211 */ /* 0x000fe200030f16ff */
[----:B------:R-:W-:Y:S01]  /*8d20*/  IMAD R0, R65, 0x2, R22 ;  /* 0x0000000241007824 */ /* 0x000fe200078e0216 */
[----:B------:R-:W-:Y:S01]  /*8d30*/  @P2 STG.E desc[UR20][R20.64], R14 ;  /* 0x0000000e14002986 */ /* 0x000fe2000c101914 */
[----:B--2---:R-:W-:-:S02]  /*8d40*/  LEA R2, P2, R22, R31, 0x2 ;  /* 0x0000001f16027211 */ /* 0x004fc400078410ff */
[----:B---3--:R-:W-:Y:S01]  /*8d50*/  IMAD R17, R65, 0x2, R0 ;  /* 0x0000000241117824 */ /* 0x008fe200078e0200 */
[----:B------:R-:W-:Y:S01]  /*8d60*/  LEA R12, P6, R0, R31, 0x2 ;  /* 0x0000001f000c7211 */ /* 0x000fe200078c10ff */
[----:B------:R1:W-:Y:S01]  /*8d70*/  @P4 STG.E desc[UR20][R18.64], R15 ;  /* 0x0000000f12004986 */ /* 0x0003e2000c101914 */
[-C--:B------:R-:W-:Y:S02]  /*8d80*/  LEA.HI.X.SX32 R3, R22, R157.reuse, 0x2, P2 ;  /* 0x0000009d16037211 */ /* 0x080fe400010f16ff */
[----:B------:R-:W-:Y:S02]  /*8d90*/  ISETP.LT.AND P5, PT, R196, UR19, !P0 ;  /* 0x00000013c4007c0c */ /* 0x000fe4000c7a1270 */
[----:B------:R-:W-:Y:S01]  /*8da0*/  ISETP.LT.AND P3, PT, R195, UR19, !P0 ;  /* 0x00000013c3007c0c */ /* 0x000fe2000c761270 */
[----:B------:R2:W-:Y:S01]  /*8db0*/  @P1 STG.E desc[UR20][R2.64], R8 ;  /* 0x0000000802001986 */ /* 0x0005e2000c101914 */
[----:B------:R-:W-:Y:S01]  /*8dc0*/  LEA.HI.X.SX32 R13, R0, R157, 0x2, P6 ;  /* 0x0000009d000d7211 */ /* 0x000fe200030f16ff */
[----:B------:R-:W-:Y:S01]  /*8dd0*/  IMAD R0, R65, 0x2, R17 ;  /* 0x0000000241007824 */ /* 0x000fe200078e0211 */
[----:B------:R-:W-:-:S02]  /*8de0*/  LEA R16, P1, R17, R31, 0x2 ;  /* 0x0000001f11107211 */ /* 0x000fc400078210ff */
[----:B------:R-:W-:Y:S01]  /*8df0*/  ISETP.LT.AND P4, PT, R194, UR19, !P0 ;  /* 0x00000013c2007c0c */ /* 0x000fe2000c781270 */
[----:B-1----:R-:W-:Y:S01]  /*8e00*/  IMAD R18, R65, 0x2, R0 ;  /* 0x0000000241127824 */ /* 0x002fe200078e0200 */
[C---:B------:R-:W-:Y:S02]  /*8e10*/  LEA R14, P6, R0.reuse, R31, 0x2 ;  /* 0x0000001f000e7211 */ /* 0x040fe400078c10ff */
[-C--:B------:R-:W-:Y:S01]  /*8e20*/  LEA.HI.X.SX32 R17, R17, R157.reuse, 0x2, P1 ;  /* 0x0000009d11117211 */ /* 0x080fe200008f16ff */
[----:B------:R1:W-:Y:S01]  /*8e30*/  @P5 STG.E desc[UR20][R12.64], R9 ;  /* 0x000000090c005986 */ /* 0x0003e2000c101914 */
[----:B------:R-:W-:Y:S01]  /*8e40*/  LEA.HI.X.SX32 R15, R0, R157, 0x2, P6 ;  /* 0x0000009d000f7211 */ /* 0x000fe200030f16ff */
[----:B------:R-:W-:Y:S01]  /*8e50*/  IMAD R0, R65, 0x2, R18 ;  /* 0x0000000241007824 */ /* 0x000fe200078e0212 */
[----:B------:R-:W-:Y:S01]  /*8e60*/  ISETP.LT.AND P2, PT, R165, UR19, !P0 ;  /* 0x00000013a5007c0c */ /* 0x000fe2000c741270 */
[----:B------:R3:W-:Y:S01]  /*8e70*/  @P3 STG.E desc[UR20][R16.64], R10 ;  /* 0x0000000a10003986 */ /* 0x0007e2000c101914 */
[----:B------:R-:W-:-:S02]  /*8e80*/  ISETP.LT.AND P1, PT, R164, UR19, !P0 ;  /* 0x00000013a4007c0c */ /* 0x000fc4000c721270 */
[-C--:B--2---:R-:W-:Y:S01]  /*8e90*/  LEA R2, P3, R18, R31.reuse, 0x2 ;  /* 0x0000001f12027211 */ /* 0x084fe200078610ff */
[----:B------:R2:W-:Y:S01]  /*8ea0*/  @P4 STG.E desc[UR20][R14.64], R11 ;  /* 0x0000000b0e004986 */ /* 0x0005e2000c101914 */
[----:B------:R-:W-:Y:S02]  /*8eb0*/  LEA R8, P6, R0, R31, 0x2 ;  /* 0x0000001f00087211 */ /* 0x000fe400078c10ff */
[-C--:B------:R-:W-:Y:S01]  /*8ec0*/  LEA.HI.X.SX32 R3, R18, R157.reuse, 0x2, P3 ;  /* 0x0000009d12037211 */ /* 0x080fe200018f16ff */
[----:B-1----:R-:W-:Y:S01]  /*8ed0*/  IMAD R13, R65, 0x2, R0 ;  /* 0x00000002410d7824 */ /* 0x002fe200078e0200 */
[----:B------:R-:W-:Y:S02]  /*8ee0*/  LEA.HI.X.SX32 R9, R0, R157, 0x2, P6 ;  /* 0x0000009d00097211 */ /* 0x000fe400030f16ff */
[----:B------:R-:W-:Y:S01]  /*8ef0*/  ISETP.LT.AND P5, PT, R163, UR19, !P0 ;  /* 0x00000013a3007c0c */ /* 0x000fe2000c7a1270 */
[----:B------:R-:W-:Y:S01]  /*8f00*/  IMAD R18, R65, 0x2, R13 ;  /* 0x0000000241127824 */ /* 0x000fe200078e020d */
[----:B------:R1:W-:Y:S01]  /*8f10*/  @P2 STG.E desc[UR20][R2.64], R4 ;  /* 0x0000000402002986 */ /* 0x0003e2000c101914 */
[----:B---3--:R-:W-:-:S02]  /*8f20*/  LEA R10, P6, R13, R31, 0x2 ;  /* 0x0000001f0d0a7211 */ /* 0x008fc400078c10ff */
[C---:B------:R-:W-:Y:S01]  /*8f30*/  IMAD R0, R65.reuse, 0x2, R18 ;  /* 0x0000000241007824 */ /* 0x040fe200078e0212 */
[----:B------:R3:W-:Y:S01]  /*8f40*/  @P1 STG.E desc[UR20][R8.64], R5 ;  /* 0x0000000508001986 */ /* 0x0007e2000c101914 */
[C---:B------:R-:W-:Y:S02]  /*8f50*/  LEA R12, P1, R18.reuse, R31, 0x2 ;  /* 0x0000001f120c7211 */ /* 0x040fe400078210ff */
[----:B------:R-:W-:Y:S01]  /*8f60*/  IMAD R17, R65, 0x2, R0 ;  /* 0x0000000241117824 */ /* 0x000fe200078e0200 */
[-C--:B--2---:R-:W-:Y:S02]  /*8f70*/  LEA.HI.X.SX32 R11, R13, R157.reuse, 0x2, P6 ;  /* 0x0000009d0d0b7211 */ /* 0x084fe400030f16ff */
[----:B------:R-:W-:Y:S01]  /*8f80*/  LEA.HI.X.SX32 R13, R18, R157, 0x2, P1 ;  /* 0x0000009d120d7211 */ /* 0x000fe200008f16ff */
[----:B------:R-:W-:Y:S01]  /*8f90*/  IMAD R19, R65, 0x2, R17 ;  /* 0x0000000241137824 */ /* 0x000fe200078e0211 */
[----:B-1----:R-:W-:Y:S01]  /*8fa0*/  LEA R2, P1, R17, R31, 0x2 ;  /* 0x0000001f11027211 */ /* 0x002fe200078210ff */
[----:B------:R1:W-:Y:S01]  /*8fb0*/  @P5 STG.E desc[UR20][R10.64], R6 ;  /* 0x000000060a005986 */ /* 0x0003e2000c101914 */
[----:B------:R-:W-:-:S02]  /*8fc0*/  ISETP.LT.AND P4, PT, R162, UR19, !P0 ;  /* 0x00000013a2007c0c */ /* 0x000fc4000c781270 */
[----:B------:R-:W-:Y:S02]  /*8fd0*/  ISETP.LT.AND P3, PT, R161, UR19, !P0 ;  /* 0x00000013a1007c0c */ /* 0x000fe4000c761270 */
[----:B------:R-:W-:Y:S02]  /*8fe0*/  ISETP.LT.AND P2, PT, R160, UR19, !P0 ;  /* 0x00000013a0007c0c */ /* 0x000fe4000c741270 */
[----:B------:R-:W-:Y:S02]  /*8ff0*/  LEA R14, P6, R0, R31, 0x2 ;  /* 0x0000001f000e7211 */ /* 0x000fe400078c10ff */
[-C--:B------:R-:W-:Y:S02]  /*9000*/  LEA.HI.X.SX32 R3, R17, R157.reuse, 0x2, P1 ;  /* 0x0000009d11037211 */ /* 0x080fe400008f16ff */
[----:B------:R-:W-:Y:S02]  /*9010*/  ISETP.LT.AND P1, PT, R159, UR19, !P0 ;  /* 0x000000139f007c0c */ /* 0x000fe4000c721270 */
[----:B------:R-:W-:Y:S01]  /*9020*/  ISETP.LT.AND P0, PT, R158, UR19, !P0 ;  /* 0x000000139e007c0c */ /* 0x000fe2000c701270 */
[----:B------:R1:W-:Y:S01]  /*9030*/  @P4 STG.E desc[UR20][R12.64], R7 ;  /* 0x000000070c004986 */ /* 0x0003e2000c101914 */
[----:B------:R-:W-:Y:S01]  /*9040*/  LEA.HI.X.SX32 R15, R0, R157, 0x2, P6 ;  /* 0x0000009d000f7211 */ /* 0x000fe200030f16ff */
[----:B------:R-:W-:Y:S01]  /*9050*/  IMAD R0, R65, 0x2, R19 ;  /* 0x0000000241007824 */ /* 0x000fe200078e0213 */
[----:B------:R-:W-:-:S03]  /*9060*/  LEA R16, P6, R19, R31, 0x2 ;  /* 0x0000001f13107211 */ /* 0x000fc600078c10ff */
[----:B------:R1:W-:Y:S01]  /*9070*/  @P3 STG.E desc[UR20][R14.64], R168 ;  /* 0x000000a80e003986 */ /* 0x0003e2000c101914 */
[----:B------:R-:W-:Y:S02]  /*9080*/  LEA.HI.X.SX32 R17, R19, R157, 0x2, P6 ;  /* 0x0000009d13117211 */ /* 0x000fe400030f16ff */
[C---:B------:R-:W-:Y:S01]  /*9090*/  LEA R4, P6, R0.reuse, R31, 0x2 ;  /* 0x0000001f00047211 */ /* 0x040fe200078c10ff */
[----:B------:R1:W-:Y:S03]  /*90a0*/  @P2 STG.E desc[UR20][R2.64], R169 ;  /* 0x000000a902002986 */ /* 0x0003e6000c101914 */
[----:B---3--:R-:W-:Y:S01]  /*90b0*/  LEA.HI.X.SX32 R5, R0, R157, 0x2, P6 ;  /* 0x0000009d00057211 */ /* 0x008fe200030f16ff */
[----:B------:R1:W-:Y:S01]  /*90c0*/  @P1 STG.E desc[UR20][R16.64], R170 ;  /* 0x000000aa10001986 */ /* 0x0003e2000c101914 */
[----:B------:R-:W-:Y:S07]  /*90d0*/  @!P0 EXIT ;  /* 0x000000000000894d */ /* 0x000fee0003800000 */
[----:B------:R-:W-:Y:S01]  /*90e0*/  STG.E desc[UR20][R4.64], R171 ;  /* 0x000000ab04007986 */ /* 0x000fe2000c101914 */
[----:B------:R-:W-:Y:S05]  /*90f0*/  EXIT ;  /* 0x000000000000794d */ /* 0x000fea0003800000 */
.L_x_2:
[----:B------:R-:W-:-:S00]  /*9100*/  BRA `(.L_x_2) ;  /* 0xfffffffc00fc7947 */ /* 0x000fc0000383ffff */
[----:B------:R-:W-:-:S00]  /*9110*/  NOP ;  /* 0x0000000000007918 */ /* 0x000fc00000000000 */
        /* <DEDUP_REMOVED lines=14> */
.L_x_3:


//--------------------- .nv.shared.matmul_kernel  --------------------------
	.section	.nv.shared.matmul_kernel,"aw",@nobits
	.sectionflags	@""
	.align	16
	.zero		1024


//--------------------- .nv.shared.reserved.0     --------------------------
	.section	.nv.shared.reserved.0,"aw",@nobits
	.weak		__nv_reservedSMEM_offset_0_alias
	.size		__nv_reservedSMEM_offset_0_alias, 0, 0
	.other		__nv_reservedSMEM_offset_0_alias,@"STO_CUDA_RESERVED_SHARED STV_DEFAULT"
__nv_reservedSMEM_offset_0_alias:
	.zero		0


//--------------------- .nv.constant0.matmul_kernel --------------------------
	.section	.nv.constant0.matmul_kernel,"a",@progbits
	.sectionflags	@""
	.align	4
.nv.constant0.matmul_kernel:
	.zero		608


//--------------------- SYMBOLS --------------------------

	.type		.nv.reservedSmem.offset0,@object
	.size		.nv.reservedSmem.offset0,0x4
